//
// Generated by NVIDIA NVVM Compiler
//
// Compiler Build ID: CL-36424714
// Cuda compilation tools, release 13.0, V13.0.88
// Based on NVVM 20.0.0
//

.version 9.0
.target sm_100
.address_size 64

	// .globl	_Z22extract_patches_kernelPfS_iii
.extern .func  (.param .b64 func_retval0) malloc
(
	.param .b64 malloc_param_0
)
;
.extern .func free
(
	.param .b64 free_param_0
)
;

.visible .entry _Z22extract_patches_kernelPfS_iii(
	.param .u64 .ptr .align 1 _Z22extract_patches_kernelPfS_iii_param_0,
	.param .u64 .ptr .align 1 _Z22extract_patches_kernelPfS_iii_param_1,
	.param .u32 _Z22extract_patches_kernelPfS_iii_param_2,
	.param .u32 _Z22extract_patches_kernelPfS_iii_param_3,
	.param .u32 _Z22extract_patches_kernelPfS_iii_param_4
)
{
	.reg .pred 	%p<3>;
	.reg .b32 	%r<24>;
	.reg .b32 	%f<17>;
	.reg .b64 	%rd<12>;

	ld.param.u64 	%rd3, [_Z22extract_patches_kernelPfS_iii_param_0];
	ld.param.u64 	%rd4, [_Z22extract_patches_kernelPfS_iii_param_1];
	ld.param.u32 	%r11, [_Z22extract_patches_kernelPfS_iii_param_2];
	ld.param.u32 	%r12, [_Z22extract_patches_kernelPfS_iii_param_4];
	mov.u32 	%r13, %ntid.x;
	mov.u32 	%r14, %ctaid.x;
	mov.u32 	%r15, %tid.x;
	mad.lo.s32 	%r1, %r13, %r14, %r15;
	setp.ge.s32 	%p1, %r1, %r12;
	@%p1 bra 	$L__BB0_3;
	add.s32 	%r17, %r11, -7;
	div.s32 	%r18, %r1, %r17;
	mul.lo.s32 	%r19, %r18, %r17;
	sub.s32 	%r20, %r1, %r19;
	shl.b32 	%r21, %r1, 6;
	mad.lo.s32 	%r22, %r18, %r11, %r20;
	shl.b32 	%r4, %r11, 1;
	cvta.to.global.u64 	%rd5, %rd4;
	add.s64 	%rd1, %rd5, 32;
	cvta.to.global.u64 	%rd2, %rd3;
	mov.b32 	%r23, 0;
	mul.wide.s32 	%rd10, %r11, 4;
$L__BB0_2:
	mul.wide.s32 	%rd6, %r21, 4;
	add.s64 	%rd7, %rd1, %rd6;
	mul.wide.s32 	%rd8, %r22, 4;
	add.s64 	%rd9, %rd2, %rd8;
	ld.global.f32 	%f1, [%rd9];
	st.global.f32 	[%rd7+-32], %f1;
	ld.global.f32 	%f2, [%rd9+4];
	st.global.f32 	[%rd7+-28], %f2;
	ld.global.f32 	%f3, [%rd9+8];
	st.global.f32 	[%rd7+-24], %f3;
	ld.global.f32 	%f4, [%rd9+12];
	st.global.f32 	[%rd7+-20], %f4;
	ld.global.f32 	%f5, [%rd9+16];
	st.global.f32 	[%rd7+-16], %f5;
	ld.global.f32 	%f6, [%rd9+20];
	st.global.f32 	[%rd7+-12], %f6;
	ld.global.f32 	%f7, [%rd9+24];
	st.global.f32 	[%rd7+-8], %f7;
	ld.global.f32 	%f8, [%rd9+28];
	st.global.f32 	[%rd7+-4], %f8;
	add.s64 	%rd11, %rd9, %rd10;
	ld.global.f32 	%f9, [%rd11];
	st.global.f32 	[%rd7], %f9;
	ld.global.f32 	%f10, [%rd11+4];
	st.global.f32 	[%rd7+4], %f10;
	ld.global.f32 	%f11, [%rd11+8];
	st.global.f32 	[%rd7+8], %f11;
	ld.global.f32 	%f12, [%rd11+12];
	st.global.f32 	[%rd7+12], %f12;
	ld.global.f32 	%f13, [%rd11+16];
	st.global.f32 	[%rd7+16], %f13;
	ld.global.f32 	%f14, [%rd11+20];
	st.global.f32 	[%rd7+20], %f14;
	ld.global.f32 	%f15, [%rd11+24];
	st.global.f32 	[%rd7+24], %f15;
	ld.global.f32 	%f16, [%rd11+28];
	st.global.f32 	[%rd7+28], %f16;
	add.s32 	%r23, %r23, 2;
	add.s32 	%r22, %r22, %r4;
	add.s32 	%r21, %r21, 16;
	setp.ne.s32 	%p2, %r23, 8;
	@%p2 bra 	$L__BB0_2;
$L__BB0_3:
	ret;

}
	// .globl	_Z24reconstruct_image_kernelPfS_S_iii
.visible .entry _Z24reconstruct_image_kernelPfS_S_iii(
	.param .u64 .ptr .align 1 _Z24reconstruct_image_kernelPfS_S_iii_param_0,
	.param .u64 .ptr .align 1 _Z24reconstruct_image_kernelPfS_S_iii_param_1,
	.param .u64 .ptr .align 1 _Z24reconstruct_image_kernelPfS_S_iii_param_2,
	.param .u32 _Z24reconstruct_image_kernelPfS_S_iii_param_3,
	.param .u32 _Z24reconstruct_image_kernelPfS_S_iii_param_4,
	.param .u32 _Z24reconstruct_image_kernelPfS_S_iii_param_5
)
{
	.reg .pred 	%p<7>;
	.reg .b32 	%r<89>;
	.reg .b32 	%f<16>;
	.reg .b64 	%rd<32>;

	ld.param.u64 	%rd4, [_Z24reconstruct_image_kernelPfS_S_iii_param_0];
	ld.param.u64 	%rd5, [_Z24reconstruct_image_kernelPfS_S_iii_param_1];
	ld.param.u64 	%rd6, [_Z24reconstruct_image_kernelPfS_S_iii_param_2];
	ld.param.u32 	%r26, [_Z24reconstruct_image_kernelPfS_S_iii_param_3];
	cvta.to.global.u64 	%rd1, %rd6;
	cvta.to.global.u64 	%rd2, %rd4;
	cvta.to.global.u64 	%rd3, %rd5;
	mov.u32 	%r1, %ctaid.x;
	mov.u32 	%r84, %tid.x;
	add.s32 	%r27, %r26, -7;
	div.s32 	%r3, %r1, %r27;
	mul.lo.s32 	%r28, %r3, %r27;
	sub.s32 	%r4, %r1, %r28;
	setp.gt.u32 	%p1, %r84, 63;
	@%p1 bra 	$L__BB1_7;
	shl.b32 	%r5, %r1, 6;
	mov.u32 	%r6, %ntid.x;
	add.s32 	%r29, %r84, %r6;
	max.u32 	%r30, %r29, 64;
	setp.lt.u32 	%p2, %r29, 64;
	selp.u32 	%r31, 1, 0, %p2;
	add.s32 	%r32, %r29, %r31;
	sub.s32 	%r33, %r30, %r32;
	div.u32 	%r34, %r33, %r6;
	add.s32 	%r7, %r34, %r31;
	and.b32  	%r35, %r7, 3;
	setp.eq.s32 	%p3, %r35, 3;
	@%p3 bra 	$L__BB1_4;
	add.s32 	%r36, %r7, 1;
	and.b32  	%r37, %r36, 3;
	neg.s32 	%r82, %r37;
$L__BB1_3:
	.pragma "nounroll";
	shr.u32 	%r38, %r84, 3;
	and.b32  	%r39, %r84, 7;
	add.s32 	%r40, %r38, %r3;
	add.s32 	%r41, %r39, %r4;
	mad.lo.s32 	%r42, %r40, %r26, %r41;
	and.b32  	%r43, %r84, 56;
	add.s32 	%r44, %r43, %r5;
	add.s32 	%r45, %r44, %r39;
	mul.wide.s32 	%rd7, %r42, 4;
	add.s64 	%rd8, %rd2, %rd7;
	mul.wide.u32 	%rd9, %r45, 4;
	add.s64 	%rd10, %rd3, %rd9;
	ld.global.f32 	%f1, [%rd10];
	atom.global.add.f32 	%f2, [%rd8], %f1;
	add.s64 	%rd11, %rd1, %rd7;
	atom.global.add.f32 	%f3, [%rd11], 0f3F800000;
	add.s32 	%r84, %r84, %r6;
	add.s32 	%r82, %r82, 1;
	setp.ne.s32 	%p4, %r82, 0;
	@%p4 bra 	$L__BB1_3;
$L__BB1_4:
	setp.lt.u32 	%p5, %r7, 3;
	@%p5 bra 	$L__BB1_7;
	shl.b32 	%r46, %r6, 1;
	add.s32 	%r87, %r84, %r46;
	shl.b32 	%r15, %r6, 2;
	mad.lo.s32 	%r86, %r6, 3, %r84;
	add.s32 	%r85, %r6, %r84;
$L__BB1_6:
	shr.u32 	%r47, %r84, 3;
	and.b32  	%r48, %r84, 7;
	add.s32 	%r49, %r47, %r3;
	add.s32 	%r50, %r48, %r4;
	mad.lo.s32 	%r51, %r49, %r26, %r50;
	and.b32  	%r52, %r84, 56;
	add.s32 	%r53, %r52, %r5;
	add.s32 	%r54, %r53, %r48;
	mul.wide.s32 	%rd12, %r51, 4;
	add.s64 	%rd13, %rd2, %rd12;
	mul.wide.u32 	%rd14, %r54, 4;
	add.s64 	%rd15, %rd3, %rd14;
	ld.global.f32 	%f4, [%rd15];
	atom.global.add.f32 	%f5, [%rd13], %f4;
	add.s64 	%rd16, %rd1, %rd12;
	atom.global.add.f32 	%f6, [%rd16], 0f3F800000;
	add.s32 	%r55, %r84, %r6;
	shr.u32 	%r56, %r85, 3;
	and.b32  	%r57, %r85, 7;
	add.s32 	%r58, %r56, %r3;
	add.s32 	%r59, %r57, %r4;
	mad.lo.s32 	%r60, %r58, %r26, %r59;
	and.b32  	%r61, %r85, 56;
	add.s32 	%r62, %r61, %r5;
	add.s32 	%r63, %r62, %r57;
	mul.wide.s32 	%rd17, %r60, 4;
	add.s64 	%rd18, %rd2, %rd17;
	mul.wide.u32 	%rd19, %r63, 4;
	add.s64 	%rd20, %rd3, %rd19;
	ld.global.f32 	%f7, [%rd20];
	atom.global.add.f32 	%f8, [%rd18], %f7;
	add.s64 	%rd21, %rd1, %rd17;
	atom.global.add.f32 	%f9, [%rd21], 0f3F800000;
	add.s32 	%r64, %r55, %r6;
	shr.u32 	%r65, %r87, 3;
	and.b32  	%r66, %r87, 7;
	add.s32 	%r67, %r65, %r3;
	add.s32 	%r68, %r66, %r4;
	mad.lo.s32 	%r69, %r67, %r26, %r68;
	and.b32  	%r70, %r87, 56;
	add.s32 	%r71, %r70, %r5;
	add.s32 	%r72, %r71, %r66;
	mul.wide.s32 	%rd22, %r69, 4;
	add.s64 	%rd23, %rd2, %rd22;
	mul.wide.u32 	%rd24, %r72, 4;
	add.s64 	%rd25, %rd3, %rd24;
	ld.global.f32 	%f10, [%rd25];
	atom.global.add.f32 	%f11, [%rd23], %f10;
	add.s64 	%rd26, %rd1, %rd22;
	atom.global.add.f32 	%f12, [%rd26], 0f3F800000;
	add.s32 	%r73, %r64, %r6;
	shr.u32 	%r74, %r86, 3;
	and.b32  	%r75, %r86, 7;
	add.s32 	%r76, %r74, %r3;
	add.s32 	%r77, %r75, %r4;
	mad.lo.s32 	%r78, %r76, %r26, %r77;
	and.b32  	%r79, %r86, 56;
	add.s32 	%r80, %r79, %r5;
	add.s32 	%r81, %r80, %r75;
	mul.wide.s32 	%rd27, %r78, 4;
	add.s64 	%rd28, %rd2, %rd27;
	mul.wide.u32 	%rd29, %r81, 4;
	add.s64 	%rd30, %rd3, %rd29;
	ld.global.f32 	%f13, [%rd30];
	atom.global.add.f32 	%f14, [%rd28], %f13;
	add.s64 	%rd31, %rd1, %rd27;
	atom.global.add.f32 	%f15, [%rd31], 0f3F800000;
	add.s32 	%r84, %r73, %r6;
	add.s32 	%r87, %r87, %r15;
	add.s32 	%r86, %r86, %r15;
	add.s32 	%r85, %r85, %r15;
	setp.lt.u32 	%p6, %r84, 64;
	@%p6 bra 	$L__BB1_6;
$L__BB1_7:
	ret;

}
	// .globl	_Z10omp_kernelPfiS_iiiS_
.visible .entry _Z10omp_kernelPfiS_iiiS_(
	.param .u64 .ptr .align 1 _Z10omp_kernelPfiS_iiiS__param_0,
	.param .u32 _Z10omp_kernelPfiS_iiiS__param_1,
	.param .u64 .ptr .align 1 _Z10omp_kernelPfiS_iiiS__param_2,
	.param .u32 _Z10omp_kernelPfiS_iiiS__param_3,
	.param .u32 _Z10omp_kernelPfiS_iiiS__param_4,
	.param .u32 _Z10omp_kernelPfiS_iiiS__param_5,
	.param .u64 .ptr .align 1 _Z10omp_kernelPfiS_iiiS__param_6
)
{
	.reg .pred 	%p<55>;
	.reg .b16 	%rs<2>;
	.reg .b32 	%r<153>;
	.reg .b32 	%f<468>;
	.reg .b64 	%rd<152>;

	ld.param.u64 	%rd35, [_Z10omp_kernelPfiS_iiiS__param_0];
	ld.param.u32 	%r63, [_Z10omp_kernelPfiS_iiiS__param_1];
	ld.param.u64 	%rd33, [_Z10omp_kernelPfiS_iiiS__param_2];
	ld.param.u32 	%r64, [_Z10omp_kernelPfiS_iiiS__param_3];
	ld.param.u32 	%r65, [_Z10omp_kernelPfiS_iiiS__param_4];
	cvta.to.global.u64 	%rd1, %rd35;
	mov.u32 	%r67, %ntid.x;
	mov.u32 	%r68, %ctaid.x;
	mov.u32 	%r69, %tid.x;
	mad.lo.s32 	%r1, %r67, %r68, %r69;
	setp.ge.s32 	%p1, %r1, %r64;
	@%p1 bra 	$L__BB2_61;
	cvta.to.global.u64 	%rd2, %rd33;
	mul.wide.s32 	%rd3, %r65, 4;
	{ // callseq 0, 0
	.param .b64 param0;
	st.param.b64 	[param0], %rd3;
	.param .b64 retval0;
	call.uni (retval0), 
	malloc, 
	(
	param0
	);
	ld.param.b64 	%rd36, [retval0];
	} // callseq 0
	setp.eq.s32 	%p2, %r65, 0;
	@%p2 bra 	$L__BB2_4;
	mul.lo.s32 	%r70, %r65, %r1;
	mul.wide.s32 	%rd38, %r70, 4;
	add.s64 	%rd5, %rd2, %rd38;
	mov.b64 	%rd146, 0;
$L__BB2_3:
	add.s64 	%rd39, %rd5, %rd146;
	ld.global.u8 	%rs1, [%rd39];
	add.s64 	%rd40, %rd36, %rd146;
	st.u8 	[%rd40], %rs1;
	add.s64 	%rd146, %rd146, 1;
	setp.lt.u64 	%p3, %rd146, %rd3;
	@%p3 bra 	$L__BB2_3;
$L__BB2_4:
	ld.param.u32 	%r123, [_Z10omp_kernelPfiS_iiiS__param_5];
	mul.wide.s32 	%rd41, %r123, 4;
	{ // callseq 1, 0
	.param .b64 param0;
	st.param.b64 	[param0], %rd41;
	.param .b64 retval0;
	call.uni (retval0), 
	malloc, 
	(
	param0
	);
	ld.param.b64 	%rd42, [retval0];
	} // callseq 1
	{ // callseq 2, 0
	.param .b64 param0;
	st.param.b64 	[param0], %rd41;
	.param .b64 retval0;
	call.uni (retval0), 
	malloc, 
	(
	param0
	);
	ld.param.b64 	%rd43, [retval0];
	} // callseq 2
	setp.lt.s32 	%p4, %r123, 1;
	mov.b32 	%r149, 0;
	@%p4 bra 	$L__BB2_53;
	min.s32 	%r73, %r63, %r65;
	setp.lt.s32 	%p5, %r73, 1;
	@%p5 bra 	$L__BB2_53;
	and.b32  	%r2, %r65, 7;
	and.b32  	%r3, %r65, 3;
	and.b32  	%r4, %r65, 15;
	and.b32  	%r5, %r65, 2147483632;
	mov.b32 	%r125, 0;
$L__BB2_7:
	setp.eq.s32 	%p6, %r125, 0;
	@%p6 bra 	$L__BB2_62;
	mov.f32 	%f451, 0f00000000;
	mov.b32 	%r138, -1;
	mov.b32 	%r134, 0;
$L__BB2_9:
	neg.s32 	%r136, %r125;
	mov.u64 	%rd147, %rd42;
$L__BB2_10:
	ld.u32 	%r77, [%rd147];
	setp.eq.s32 	%p7, %r77, %r134;
	@%p7 bra 	$L__BB2_51;
	add.s32 	%r136, %r136, 1;
	setp.eq.s32 	%p8, %r136, 0;
	add.s64 	%rd147, %rd147, 4;
	@%p8 bra 	$L__BB2_12;
	bra.uni 	$L__BB2_10;
$L__BB2_12:
	setp.lt.u32 	%p9, %r65, 16;
	mul.lo.s32 	%r39, %r134, %r65;
	mov.f32 	%f458, 0f00000000;
	mov.b32 	%r140, 0;
	@%p9 bra 	$L__BB2_15;
	mov.f32 	%f458, 0f00000000;
	mov.b32 	%r137, 0;
$L__BB2_14:
	.pragma "nounroll";
	add.s32 	%r80, %r137, %r39;
	mul.wide.u32 	%rd44, %r80, 4;
	add.s64 	%rd45, %rd1, %rd44;
	ld.global.f32 	%f63, [%rd45];
	mul.wide.u32 	%rd46, %r137, 4;
	add.s64 	%rd47, %rd36, %rd46;
	ld.f32 	%f64, [%rd47];
	fma.rn.f32 	%f65, %f63, %f64, %f458;
	ld.global.f32 	%f66, [%rd45+4];
	ld.f32 	%f67, [%rd47+4];
	fma.rn.f32 	%f68, %f66, %f67, %f65;
	ld.global.f32 	%f69, [%rd45+8];
	ld.f32 	%f70, [%rd47+8];
	fma.rn.f32 	%f71, %f69, %f70, %f68;
	ld.global.f32 	%f72, [%rd45+12];
	ld.f32 	%f73, [%rd47+12];
	fma.rn.f32 	%f74, %f72, %f73, %f71;
	ld.global.f32 	%f75, [%rd45+16];
	ld.f32 	%f76, [%rd47+16];
	fma.rn.f32 	%f77, %f75, %f76, %f74;
	ld.global.f32 	%f78, [%rd45+20];
	ld.f32 	%f79, [%rd47+20];
	fma.rn.f32 	%f80, %f78, %f79, %f77;
	ld.global.f32 	%f81, [%rd45+24];
	ld.f32 	%f82, [%rd47+24];
	fma.rn.f32 	%f83, %f81, %f82, %f80;
	ld.global.f32 	%f84, [%rd45+28];
	ld.f32 	%f85, [%rd47+28];
	fma.rn.f32 	%f86, %f84, %f85, %f83;
	ld.global.f32 	%f87, [%rd45+32];
	ld.f32 	%f88, [%rd47+32];
	fma.rn.f32 	%f89, %f87, %f88, %f86;
	ld.global.f32 	%f90, [%rd45+36];
	ld.f32 	%f91, [%rd47+36];
	fma.rn.f32 	%f92, %f90, %f91, %f89;
	ld.global.f32 	%f93, [%rd45+40];
	ld.f32 	%f94, [%rd47+40];
	fma.rn.f32 	%f95, %f93, %f94, %f92;
	ld.global.f32 	%f96, [%rd45+44];
	ld.f32 	%f97, [%rd47+44];
	fma.rn.f32 	%f98, %f96, %f97, %f95;
	ld.global.f32 	%f99, [%rd45+48];
	ld.f32 	%f100, [%rd47+48];
	fma.rn.f32 	%f101, %f99, %f100, %f98;
	ld.global.f32 	%f102, [%rd45+52];
	ld.f32 	%f103, [%rd47+52];
	fma.rn.f32 	%f104, %f102, %f103, %f101;
	ld.global.f32 	%f105, [%rd45+56];
	ld.f32 	%f106, [%rd47+56];
	fma.rn.f32 	%f107, %f105, %f106, %f104;
	ld.global.f32 	%f108, [%rd45+60];
	ld.f32 	%f109, [%rd47+60];
	fma.rn.f32 	%f458, %f108, %f109, %f107;
	add.s32 	%r137, %r137, 16;
	setp.eq.s32 	%p10, %r137, %r5;
	mov.u32 	%r140, %r5;
	@%p10 bra 	$L__BB2_15;
	bra.uni 	$L__BB2_14;
$L__BB2_15:
	setp.eq.s32 	%p11, %r4, 0;
	@%p11 bra 	$L__BB2_25;
	add.s32 	%r81, %r4, -1;
	setp.lt.u32 	%p12, %r81, 7;
	@%p12 bra 	$L__BB2_18;
	add.s32 	%r82, %r140, %r39;
	mul.wide.u32 	%rd48, %r82, 4;
	add.s64 	%rd49, %rd1, %rd48;
	ld.global.f32 	%f111, [%rd49];
	cvt.u64.u32 	%rd50, %r140;
	mul.wide.u32 	%rd51, %r140, 4;
	add.s64 	%rd52, %rd36, %rd51;
	ld.f32 	%f112, [%rd52];
	fma.rn.f32 	%f113, %f111, %f112, %f458;
	cvt.u64.u32 	%rd53, %r39;
	add.s64 	%rd54, %rd50, %rd53;
	shl.b64 	%rd55, %rd54, 2;
	add.s64 	%rd56, %rd1, %rd55;
	ld.global.f32 	%f114, [%rd56+4];
	ld.f32 	%f115, [%rd52+4];
	fma.rn.f32 	%f116, %f114, %f115, %f113;
	ld.global.f32 	%f117, [%rd56+8];
	ld.f32 	%f118, [%rd52+8];
	fma.rn.f32 	%f119, %f117, %f118, %f116;
	ld.global.f32 	%f120, [%rd56+12];
	ld.f32 	%f121, [%rd52+12];
	fma.rn.f32 	%f122, %f120, %f121, %f119;
	ld.global.f32 	%f123, [%rd56+16];
	ld.f32 	%f124, [%rd52+16];
	fma.rn.f32 	%f125, %f123, %f124, %f122;
	ld.global.f32 	%f126, [%rd56+20];
	ld.f32 	%f127, [%rd52+20];
	fma.rn.f32 	%f128, %f126, %f127, %f125;
	ld.global.f32 	%f129, [%rd56+24];
	ld.f32 	%f130, [%rd52+24];
	fma.rn.f32 	%f131, %f129, %f130, %f128;
	ld.global.f32 	%f132, [%rd56+28];
	ld.f32 	%f133, [%rd52+28];
	fma.rn.f32 	%f458, %f132, %f133, %f131;
	add.s32 	%r140, %r140, 8;
$L__BB2_18:
	setp.eq.s32 	%p13, %r2, 0;
	@%p13 bra 	$L__BB2_25;
	add.s32 	%r83, %r2, -1;
	setp.lt.u32 	%p14, %r83, 3;
	@%p14 bra 	$L__BB2_21;
	add.s32 	%r84, %r140, %r39;
	mul.wide.u32 	%rd57, %r84, 4;
	add.s64 	%rd58, %rd1, %rd57;
	ld.global.f32 	%f135, [%rd58];
	cvt.u64.u32 	%rd59, %r140;
	mul.wide.u32 	%rd60, %r140, 4;
	add.s64 	%rd61, %rd36, %rd60;
	ld.f32 	%f136, [%rd61];
	fma.rn.f32 	%f137, %f135, %f136, %f458;
	cvt.u64.u32 	%rd62, %r39;
	add.s64 	%rd63, %rd59, %rd62;
	shl.b64 	%rd64, %rd63, 2;
	add.s64 	%rd65, %rd1, %rd64;
	ld.global.f32 	%f138, [%rd65+4];
	ld.f32 	%f139, [%rd61+4];
	fma.rn.f32 	%f140, %f138, %f139, %f137;
	ld.global.f32 	%f141, [%rd65+8];
	ld.f32 	%f142, [%rd61+8];
	fma.rn.f32 	%f143, %f141, %f142, %f140;
	ld.global.f32 	%f144, [%rd65+12];
	ld.f32 	%f145, [%rd61+12];
	fma.rn.f32 	%f458, %f144, %f145, %f143;
	add.s32 	%r140, %r140, 4;
$L__BB2_21:
	setp.eq.s32 	%p15, %r3, 0;
	@%p15 bra 	$L__BB2_25;
	setp.eq.s32 	%p16, %r3, 1;
	add.s32 	%r85, %r140, %r39;
	mul.wide.u32 	%rd66, %r85, 4;
	add.s64 	%rd67, %rd1, %rd66;
	ld.global.f32 	%f146, [%rd67];
	cvt.u64.u32 	%rd14, %r140;
	mul.wide.u32 	%rd68, %r140, 4;
	add.s64 	%rd15, %rd36, %rd68;
	ld.f32 	%f147, [%rd15];
	fma.rn.f32 	%f458, %f146, %f147, %f458;
	@%p16 bra 	$L__BB2_25;
	setp.eq.s32 	%p17, %r3, 2;
	cvt.u64.u32 	%rd69, %r39;
	add.s64 	%rd70, %rd14, %rd69;
	shl.b64 	%rd71, %rd70, 2;
	add.s64 	%rd16, %rd1, %rd71;
	ld.global.f32 	%f148, [%rd16+4];
	ld.f32 	%f149, [%rd15+4];
	fma.rn.f32 	%f458, %f148, %f149, %f458;
	@%p17 bra 	$L__BB2_25;
	ld.global.f32 	%f150, [%rd16+8];
	ld.f32 	%f151, [%rd15+8];
	fma.rn.f32 	%f458, %f150, %f151, %f458;
$L__BB2_25:
	abs.f32 	%f152, %f458;
	setp.gt.f32 	%p18, %f152, %f451;
	selp.f32 	%f451, %f152, %f451, %p18;
	selp.b32 	%r138, %r134, %r138, %p18;
	bra.uni 	$L__BB2_51;
$L__BB2_26:
	setp.lt.u32 	%p32, %r65, 8;
	mul.wide.u32 	%rd100, %r125, 4;
	add.s64 	%rd101, %rd42, %rd100;
	st.u32 	[%rd101], %r138;
	mul.lo.s32 	%r7, %r138, %r65;
	mov.f32 	%f436, 0f00000000;
	mov.b32 	%r132, 0;
	mov.f32 	%f435, %f436;
	@%p32 bra 	$L__BB2_29;
	mov.f32 	%f436, 0f00000000;
	mov.b32 	%r126, 0;
$L__BB2_28:
	.pragma "nounroll";
	add.s32 	%r98, %r126, %r7;
	mul.wide.s32 	%rd102, %r98, 4;
	add.s64 	%rd103, %rd1, %rd102;
	ld.global.f32 	%f250, [%rd103];
	mul.wide.u32 	%rd104, %r126, 4;
	add.s64 	%rd105, %rd36, %rd104;
	ld.f32 	%f251, [%rd105];
	fma.rn.f32 	%f252, %f250, %f251, %f435;
	fma.rn.f32 	%f253, %f250, %f250, %f436;
	ld.global.f32 	%f254, [%rd103+4];
	ld.f32 	%f255, [%rd105+4];
	fma.rn.f32 	%f256, %f254, %f255, %f252;
	fma.rn.f32 	%f257, %f254, %f254, %f253;
	ld.global.f32 	%f258, [%rd103+8];
	ld.f32 	%f259, [%rd105+8];
	fma.rn.f32 	%f260, %f258, %f259, %f256;
	fma.rn.f32 	%f261, %f258, %f258, %f257;
	ld.global.f32 	%f262, [%rd103+12];
	ld.f32 	%f263, [%rd105+12];
	fma.rn.f32 	%f264, %f262, %f263, %f260;
	fma.rn.f32 	%f265, %f262, %f262, %f261;
	ld.global.f32 	%f266, [%rd103+16];
	ld.f32 	%f267, [%rd105+16];
	fma.rn.f32 	%f268, %f266, %f267, %f264;
	fma.rn.f32 	%f269, %f266, %f266, %f265;
	ld.global.f32 	%f270, [%rd103+20];
	ld.f32 	%f271, [%rd105+20];
	fma.rn.f32 	%f272, %f270, %f271, %f268;
	fma.rn.f32 	%f273, %f270, %f270, %f269;
	ld.global.f32 	%f274, [%rd103+24];
	ld.f32 	%f275, [%rd105+24];
	fma.rn.f32 	%f276, %f274, %f275, %f272;
	fma.rn.f32 	%f277, %f274, %f274, %f273;
	ld.global.f32 	%f278, [%rd103+28];
	ld.f32 	%f279, [%rd105+28];
	fma.rn.f32 	%f435, %f278, %f279, %f276;
	fma.rn.f32 	%f436, %f278, %f278, %f277;
	add.s32 	%r126, %r126, 8;
	and.b32  	%r132, %r65, 2147483640;
	setp.eq.s32 	%p33, %r126, %r132;
	@%p33 bra 	$L__BB2_29;
	bra.uni 	$L__BB2_28;
$L__BB2_29:
	setp.eq.s32 	%p34, %r2, 0;
	@%p34 bra 	$L__BB2_30;
	bra.uni 	$L__BB2_44;
$L__BB2_30:
	setp.lt.u32 	%p40, %r65, 16;
	div.rn.f32 	%f7, %f435, %f436;
	add.s64 	%rd119, %rd43, %rd100;
	st.f32 	[%rd119], %f7;
	add.s32 	%r125, %r125, 1;
	mov.b32 	%r129, 0;
	@%p40 bra 	$L__BB2_33;
	mov.b32 	%r127, 0;
$L__BB2_32:
	.pragma "nounroll";
	add.s32 	%r106, %r127, %r7;
	mul.wide.s32 	%rd120, %r106, 4;
	add.s64 	%rd121, %rd1, %rd120;
	ld.global.f32 	%f304, [%rd121];
	mul.f32 	%f305, %f7, %f304;
	mul.wide.u32 	%rd122, %r127, 4;
	add.s64 	%rd123, %rd36, %rd122;
	ld.f32 	%f306, [%rd123];
	sub.f32 	%f307, %f306, %f305;
	st.f32 	[%rd123], %f307;
	ld.global.f32 	%f308, [%rd121+4];
	mul.f32 	%f309, %f7, %f308;
	ld.f32 	%f310, [%rd123+4];
	sub.f32 	%f311, %f310, %f309;
	st.f32 	[%rd123+4], %f311;
	ld.global.f32 	%f312, [%rd121+8];
	mul.f32 	%f313, %f7, %f312;
	ld.f32 	%f314, [%rd123+8];
	sub.f32 	%f315, %f314, %f313;
	st.f32 	[%rd123+8], %f315;
	ld.global.f32 	%f316, [%rd121+12];
	mul.f32 	%f317, %f7, %f316;
	ld.f32 	%f318, [%rd123+12];
	sub.f32 	%f319, %f318, %f317;
	st.f32 	[%rd123+12], %f319;
	ld.global.f32 	%f320, [%rd121+16];
	mul.f32 	%f321, %f7, %f320;
	ld.f32 	%f322, [%rd123+16];
	sub.f32 	%f323, %f322, %f321;
	st.f32 	[%rd123+16], %f323;
	ld.global.f32 	%f324, [%rd121+20];
	mul.f32 	%f325, %f7, %f324;
	ld.f32 	%f326, [%rd123+20];
	sub.f32 	%f327, %f326, %f325;
	st.f32 	[%rd123+20], %f327;
	ld.global.f32 	%f328, [%rd121+24];
	mul.f32 	%f329, %f7, %f328;
	ld.f32 	%f330, [%rd123+24];
	sub.f32 	%f331, %f330, %f329;
	st.f32 	[%rd123+24], %f331;
	ld.global.f32 	%f332, [%rd121+28];
	mul.f32 	%f333, %f7, %f332;
	ld.f32 	%f334, [%rd123+28];
	sub.f32 	%f335, %f334, %f333;
	st.f32 	[%rd123+28], %f335;
	ld.global.f32 	%f336, [%rd121+32];
	mul.f32 	%f337, %f7, %f336;
	ld.f32 	%f338, [%rd123+32];
	sub.f32 	%f339, %f338, %f337;
	st.f32 	[%rd123+32], %f339;
	ld.global.f32 	%f340, [%rd121+36];
	mul.f32 	%f341, %f7, %f340;
	ld.f32 	%f342, [%rd123+36];
	sub.f32 	%f343, %f342, %f341;
	st.f32 	[%rd123+36], %f343;
	ld.global.f32 	%f344, [%rd121+40];
	mul.f32 	%f345, %f7, %f344;
	ld.f32 	%f346, [%rd123+40];
	sub.f32 	%f347, %f346, %f345;
	st.f32 	[%rd123+40], %f347;
	ld.global.f32 	%f348, [%rd121+44];
	mul.f32 	%f349, %f7, %f348;
	ld.f32 	%f350, [%rd123+44];
	sub.f32 	%f351, %f350, %f349;
	st.f32 	[%rd123+44], %f351;
	ld.global.f32 	%f352, [%rd121+48];
	mul.f32 	%f353, %f7, %f352;
	ld.f32 	%f354, [%rd123+48];
	sub.f32 	%f355, %f354, %f353;
	st.f32 	[%rd123+48], %f355;
	ld.global.f32 	%f356, [%rd121+52];
	mul.f32 	%f357, %f7, %f356;
	ld.f32 	%f358, [%rd123+52];
	sub.f32 	%f359, %f358, %f357;
	st.f32 	[%rd123+52], %f359;
	ld.global.f32 	%f360, [%rd121+56];
	mul.f32 	%f361, %f7, %f360;
	ld.f32 	%f362, [%rd123+56];
	sub.f32 	%f363, %f362, %f361;
	st.f32 	[%rd123+56], %f363;
	ld.global.f32 	%f364, [%rd121+60];
	mul.f32 	%f365, %f7, %f364;
	ld.f32 	%f366, [%rd123+60];
	sub.f32 	%f367, %f366, %f365;
	st.f32 	[%rd123+60], %f367;
	add.s32 	%r127, %r127, 16;
	setp.eq.s32 	%p41, %r127, %r5;
	mov.u32 	%r129, %r5;
	@%p41 bra 	$L__BB2_33;
	bra.uni 	$L__BB2_32;
$L__BB2_33:
	setp.eq.s32 	%p42, %r4, 0;
	@%p42 bra 	$L__BB2_43;
	add.s32 	%r107, %r4, -1;
	setp.lt.u32 	%p43, %r107, 7;
	@%p43 bra 	$L__BB2_36;
	add.s32 	%r108, %r129, %r7;
	mul.wide.s32 	%rd124, %r108, 4;
	add.s64 	%rd125, %rd1, %rd124;
	ld.global.f32 	%f368, [%rd125];
	mul.f32 	%f369, %f7, %f368;
	mul.wide.u32 	%rd126, %r129, 4;
	add.s64 	%rd127, %rd36, %rd126;
	ld.f32 	%f370, [%rd127];
	sub.f32 	%f371, %f370, %f369;
	st.f32 	[%rd127], %f371;
	ld.global.f32 	%f372, [%rd125+4];
	mul.f32 	%f373, %f7, %f372;
	ld.f32 	%f374, [%rd127+4];
	sub.f32 	%f375, %f374, %f373;
	st.f32 	[%rd127+4], %f375;
	ld.global.f32 	%f376, [%rd125+8];
	mul.f32 	%f377, %f7, %f376;
	ld.f32 	%f378, [%rd127+8];
	sub.f32 	%f379, %f378, %f377;
	st.f32 	[%rd127+8], %f379;
	ld.global.f32 	%f380, [%rd125+12];
	mul.f32 	%f381, %f7, %f380;
	ld.f32 	%f382, [%rd127+12];
	sub.f32 	%f383, %f382, %f381;
	st.f32 	[%rd127+12], %f383;
	ld.global.f32 	%f384, [%rd125+16];
	mul.f32 	%f385, %f7, %f384;
	ld.f32 	%f386, [%rd127+16];
	sub.f32 	%f387, %f386, %f385;
	st.f32 	[%rd127+16], %f387;
	ld.global.f32 	%f388, [%rd125+20];
	mul.f32 	%f389, %f7, %f388;
	ld.f32 	%f390, [%rd127+20];
	sub.f32 	%f391, %f390, %f389;
	st.f32 	[%rd127+20], %f391;
	ld.global.f32 	%f392, [%rd125+24];
	mul.f32 	%f393, %f7, %f392;
	ld.f32 	%f394, [%rd127+24];
	sub.f32 	%f395, %f394, %f393;
	st.f32 	[%rd127+24], %f395;
	ld.global.f32 	%f396, [%rd125+28];
	mul.f32 	%f397, %f7, %f396;
	ld.f32 	%f398, [%rd127+28];
	sub.f32 	%f399, %f398, %f397;
	st.f32 	[%rd127+28], %f399;
	add.s32 	%r129, %r129, 8;
$L__BB2_36:
	setp.eq.s32 	%p44, %r2, 0;
	@%p44 bra 	$L__BB2_43;
	add.s32 	%r109, %r2, -1;
	setp.lt.u32 	%p45, %r109, 3;
	@%p45 bra 	$L__BB2_39;
	add.s32 	%r110, %r129, %r7;
	mul.wide.s32 	%rd128, %r110, 4;
	add.s64 	%rd129, %rd1, %rd128;
	ld.global.f32 	%f400, [%rd129];
	mul.f32 	%f401, %f7, %f400;
	mul.wide.u32 	%rd130, %r129, 4;
	add.s64 	%rd131, %rd36, %rd130;
	ld.f32 	%f402, [%rd131];
	sub.f32 	%f403, %f402, %f401;
	st.f32 	[%rd131], %f403;
	ld.global.f32 	%f404, [%rd129+4];
	mul.f32 	%f405, %f7, %f404;
	ld.f32 	%f406, [%rd131+4];
	sub.f32 	%f407, %f406, %f405;
	st.f32 	[%rd131+4], %f407;
	ld.global.f32 	%f408, [%rd129+8];
	mul.f32 	%f409, %f7, %f408;
	ld.f32 	%f410, [%rd131+8];
	sub.f32 	%f411, %f410, %f409;
	st.f32 	[%rd131+8], %f411;
	ld.global.f32 	%f412, [%rd129+12];
	mul.f32 	%f413, %f7, %f412;
	ld.f32 	%f414, [%rd131+12];
	sub.f32 	%f415, %f414, %f413;
	st.f32 	[%rd131+12], %f415;
	add.s32 	%r129, %r129, 4;
$L__BB2_39:
	setp.eq.s32 	%p46, %r3, 0;
	@%p46 bra 	$L__BB2_43;
	setp.eq.s32 	%p47, %r3, 1;
	add.s32 	%r111, %r129, %r7;
	mul.wide.s32 	%rd132, %r111, 4;
	add.s64 	%rd10, %rd1, %rd132;
	ld.global.f32 	%f416, [%rd10];
	mul.f32 	%f417, %f7, %f416;
	mul.wide.u32 	%rd133, %r129, 4;
	add.s64 	%rd11, %rd36, %rd133;
	ld.f32 	%f418, [%rd11];
	sub.f32 	%f419, %f418, %f417;
	st.f32 	[%rd11], %f419;
	@%p47 bra 	$L__BB2_43;
	setp.eq.s32 	%p48, %r3, 2;
	ld.global.f32 	%f420, [%rd10+4];
	mul.f32 	%f421, %f7, %f420;
	ld.f32 	%f422, [%rd11+4];
	sub.f32 	%f423, %f422, %f421;
	st.f32 	[%rd11+4], %f423;
	@%p48 bra 	$L__BB2_43;
	ld.global.f32 	%f424, [%rd10+8];
	mul.f32 	%f425, %f7, %f424;
	ld.f32 	%f426, [%rd11+8];
	sub.f32 	%f427, %f426, %f425;
	st.f32 	[%rd11+8], %f427;
$L__BB2_43:
	ld.param.u32 	%r149, [_Z10omp_kernelPfiS_iiiS__param_5];
	setp.eq.s32 	%p49, %r125, %r149;
	@%p49 bra 	$L__BB2_53;
	bra.uni 	$L__BB2_7;
$L__BB2_44:
	add.s32 	%r99, %r2, -1;
	setp.lt.u32 	%p35, %r99, 3;
	@%p35 bra 	$L__BB2_46;
	add.s32 	%r100, %r132, %r7;
	mul.wide.s32 	%rd106, %r100, 4;
	add.s64 	%rd107, %rd1, %rd106;
	ld.global.f32 	%f281, [%rd107];
	mul.wide.u32 	%rd108, %r132, 4;
	add.s64 	%rd109, %rd36, %rd108;
	ld.f32 	%f282, [%rd109];
	fma.rn.f32 	%f283, %f281, %f282, %f435;
	fma.rn.f32 	%f284, %f281, %f281, %f436;
	ld.global.f32 	%f285, [%rd107+4];
	ld.f32 	%f286, [%rd109+4];
	fma.rn.f32 	%f287, %f285, %f286, %f283;
	fma.rn.f32 	%f288, %f285, %f285, %f284;
	ld.global.f32 	%f289, [%rd107+8];
	ld.f32 	%f290, [%rd109+8];
	fma.rn.f32 	%f291, %f289, %f290, %f287;
	fma.rn.f32 	%f292, %f289, %f289, %f288;
	ld.global.f32 	%f293, [%rd107+12];
	ld.f32 	%f294, [%rd109+12];
	fma.rn.f32 	%f435, %f293, %f294, %f291;
	fma.rn.f32 	%f436, %f293, %f293, %f292;
	add.s32 	%r132, %r132, 4;
$L__BB2_46:
	setp.eq.s32 	%p36, %r3, 0;
	@%p36 bra 	$L__BB2_30;
	setp.eq.s32 	%p37, %r3, 1;
	@%p37 bra 	$L__BB2_49;
	add.s32 	%r101, %r132, %r7;
	mul.wide.s32 	%rd110, %r101, 4;
	add.s64 	%rd111, %rd1, %rd110;
	ld.global.f32 	%f296, [%rd111];
	mul.wide.u32 	%rd112, %r132, 4;
	add.s64 	%rd113, %rd36, %rd112;
	ld.f32 	%f297, [%rd113];
	fma.rn.f32 	%f298, %f296, %f297, %f435;
	fma.rn.f32 	%f299, %f296, %f296, %f436;
	ld.global.f32 	%f300, [%rd111+4];
	ld.f32 	%f301, [%rd113+4];
	fma.rn.f32 	%f435, %f300, %f301, %f298;
	fma.rn.f32 	%f436, %f300, %f300, %f299;
	add.s32 	%r132, %r132, 2;
$L__BB2_49:
	and.b32  	%r102, %r65, 1;
	setp.eq.b32 	%p38, %r102, 1;
	not.pred 	%p39, %p38;
	@%p39 bra 	$L__BB2_30;
	add.s32 	%r103, %r132, %r7;
	mul.wide.s32 	%rd114, %r103, 4;
	add.s64 	%rd115, %rd1, %rd114;
	ld.global.f32 	%f302, [%rd115];
	mul.wide.u32 	%rd116, %r132, 4;
	add.s64 	%rd117, %rd36, %rd116;
	ld.f32 	%f303, [%rd117];
	fma.rn.f32 	%f435, %f302, %f303, %f435;
	fma.rn.f32 	%f436, %f302, %f302, %f436;
	bra.uni 	$L__BB2_30;
$L__BB2_51:
	add.s32 	%r134, %r134, 1;
	setp.eq.s32 	%p19, %r134, %r63;
	@%p19 bra 	$L__BB2_52;
	bra.uni 	$L__BB2_9;
$L__BB2_52:
	setp.eq.s32 	%p31, %r138, -1;
	mov.u32 	%r149, %r125;
	@%p31 bra 	$L__BB2_53;
	bra.uni 	$L__BB2_26;
$L__BB2_53:
	setp.eq.s32 	%p50, %r149, 0;
	@%p50 bra 	$L__BB2_60;
	ld.param.u64 	%rd145, [_Z10omp_kernelPfiS_iiiS__param_6];
	cvta.to.global.u64 	%rd20, %rd145;
	and.b32  	%r54, %r149, 3;
	setp.lt.u32 	%p51, %r149, 4;
	mov.b32 	%r151, 0;
	@%p51 bra 	$L__BB2_57;
	and.b32  	%r151, %r149, 2147483644;
	neg.s32 	%r150, %r151;
	add.s64 	%rd149, %rd43, 8;
	add.s64 	%rd148, %rd42, 8;
$L__BB2_56:
	ld.f32 	%f428, [%rd149+-8];
	ld.u32 	%r113, [%rd148+-8];
	mad.lo.s32 	%r114, %r113, %r64, %r1;
	mul.wide.s32 	%rd134, %r114, 4;
	add.s64 	%rd135, %rd20, %rd134;
	st.global.f32 	[%rd135], %f428;
	ld.f32 	%f429, [%rd149+-4];
	ld.u32 	%r115, [%rd148+-4];
	mad.lo.s32 	%r116, %r115, %r64, %r1;
	mul.wide.s32 	%rd136, %r116, 4;
	add.s64 	%rd137, %rd20, %rd136;
	st.global.f32 	[%rd137], %f429;
	ld.f32 	%f430, [%rd149];
	ld.u32 	%r117, [%rd148];
	mad.lo.s32 	%r118, %r117, %r64, %r1;
	mul.wide.s32 	%rd138, %r118, 4;
	add.s64 	%rd139, %rd20, %rd138;
	st.global.f32 	[%rd139], %f430;
	ld.f32 	%f431, [%rd149+4];
	ld.u32 	%r119, [%rd148+4];
	mad.lo.s32 	%r120, %r119, %r64, %r1;
	mul.wide.s32 	%rd140, %r120, 4;
	add.s64 	%rd141, %rd20, %rd140;
	st.global.f32 	[%rd141], %f431;
	add.s32 	%r150, %r150, 4;
	add.s64 	%rd149, %rd149, 16;
	add.s64 	%rd148, %rd148, 16;
	setp.ne.s32 	%p52, %r150, 0;
	@%p52 bra 	$L__BB2_56;
$L__BB2_57:
	setp.eq.s32 	%p53, %r54, 0;
	@%p53 bra 	$L__BB2_60;
	mul.wide.u32 	%rd142, %r151, 4;
	add.s64 	%rd151, %rd42, %rd142;
	add.s64 	%rd150, %rd43, %rd142;
	neg.s32 	%r152, %r54;
$L__BB2_59:
	.pragma "nounroll";
	ld.f32 	%f432, [%rd150];
	ld.u32 	%r121, [%rd151];
	mad.lo.s32 	%r122, %r121, %r64, %r1;
	mul.wide.s32 	%rd143, %r122, 4;
	add.s64 	%rd144, %rd20, %rd143;
	st.global.f32 	[%rd144], %f432;
	add.s64 	%rd151, %rd151, 4;
	add.s64 	%rd150, %rd150, 4;
	add.s32 	%r152, %r152, 1;
	setp.ne.s32 	%p54, %r152, 0;
	@%p54 bra 	$L__BB2_59;
$L__BB2_60:
	{ // callseq 3, 0
	.param .b64 param0;
	st.param.b64 	[param0], %rd36;
	call.uni 
	free, 
	(
	param0
	);
	} // callseq 3
	{ // callseq 4, 0
	.param .b64 param0;
	st.param.b64 	[param0], %rd42;
	call.uni 
	free, 
	(
	param0
	);
	} // callseq 4
	{ // callseq 5, 0
	.param .b64 param0;
	st.param.b64 	[param0], %rd43;
	call.uni 
	free, 
	(
	param0
	);
	} // callseq 5
$L__BB2_61:
	ret;
$L__BB2_62:
	mov.f32 	%f459, 0f00000000;
	mov.b32 	%r138, -1;
	mov.b32 	%r143, 0;
$L__BB2_63:
	setp.lt.u32 	%p20, %r65, 16;
	mul.lo.s32 	%r43, %r143, %r65;
	mov.f32 	%f467, 0f00000000;
	mov.b32 	%r147, 0;
	@%p20 bra 	$L__BB2_66;
	mov.f32 	%f467, 0f00000000;
	mov.b32 	%r145, 0;
$L__BB2_65:
	.pragma "nounroll";
	add.s32 	%r90, %r145, %r43;
	mul.wide.u32 	%rd72, %r90, 4;
	add.s64 	%rd73, %rd1, %rd72;
	ld.global.f32 	%f157, [%rd73];
	mul.wide.u32 	%rd74, %r145, 4;
	add.s64 	%rd75, %rd36, %rd74;
	ld.f32 	%f158, [%rd75];
	fma.rn.f32 	%f159, %f157, %f158, %f467;
	ld.global.f32 	%f160, [%rd73+4];
	ld.f32 	%f161, [%rd75+4];
	fma.rn.f32 	%f162, %f160, %f161, %f159;
	ld.global.f32 	%f163, [%rd73+8];
	ld.f32 	%f164, [%rd75+8];
	fma.rn.f32 	%f165, %f163, %f164, %f162;
	ld.global.f32 	%f166, [%rd73+12];
	ld.f32 	%f167, [%rd75+12];
	fma.rn.f32 	%f168, %f166, %f167, %f165;
	ld.global.f32 	%f169, [%rd73+16];
	ld.f32 	%f170, [%rd75+16];
	fma.rn.f32 	%f171, %f169, %f170, %f168;
	ld.global.f32 	%f172, [%rd73+20];
	ld.f32 	%f173, [%rd75+20];
	fma.rn.f32 	%f174, %f172, %f173, %f171;
	ld.global.f32 	%f175, [%rd73+24];
	ld.f32 	%f176, [%rd75+24];
	fma.rn.f32 	%f177, %f175, %f176, %f174;
	ld.global.f32 	%f178, [%rd73+28];
	ld.f32 	%f179, [%rd75+28];
	fma.rn.f32 	%f180, %f178, %f179, %f177;
	ld.global.f32 	%f181, [%rd73+32];
	ld.f32 	%f182, [%rd75+32];
	fma.rn.f32 	%f183, %f181, %f182, %f180;
	ld.global.f32 	%f184, [%rd73+36];
	ld.f32 	%f185, [%rd75+36];
	fma.rn.f32 	%f186, %f184, %f185, %f183;
	ld.global.f32 	%f187, [%rd73+40];
	ld.f32 	%f188, [%rd75+40];
	fma.rn.f32 	%f189, %f187, %f188, %f186;
	ld.global.f32 	%f190, [%rd73+44];
	ld.f32 	%f191, [%rd75+44];
	fma.rn.f32 	%f192, %f190, %f191, %f189;
	ld.global.f32 	%f193, [%rd73+48];
	ld.f32 	%f194, [%rd75+48];
	fma.rn.f32 	%f195, %f193, %f194, %f192;
	ld.global.f32 	%f196, [%rd73+52];
	ld.f32 	%f197, [%rd75+52];
	fma.rn.f32 	%f198, %f196, %f197, %f195;
	ld.global.f32 	%f199, [%rd73+56];
	ld.f32 	%f200, [%rd75+56];
	fma.rn.f32 	%f201, %f199, %f200, %f198;
	ld.global.f32 	%f202, [%rd73+60];
	ld.f32 	%f203, [%rd75+60];
	fma.rn.f32 	%f467, %f202, %f203, %f201;
	add.s32 	%r145, %r145, 16;
	setp.ne.s32 	%p21, %r145, %r5;
	mov.u32 	%r147, %r5;
	@%p21 bra 	$L__BB2_65;
$L__BB2_66:
	setp.eq.s32 	%p22, %r4, 0;
	@%p22 bra 	$L__BB2_76;
	add.s32 	%r91, %r4, -1;
	setp.lt.u32 	%p23, %r91, 7;
	@%p23 bra 	$L__BB2_69;
	add.s32 	%r92, %r147, %r43;
	mul.wide.u32 	%rd76, %r92, 4;
	add.s64 	%rd77, %rd1, %rd76;
	ld.global.f32 	%f205, [%rd77];
	cvt.u64.u32 	%rd78, %r147;
	mul.wide.u32 	%rd79, %r147, 4;
	add.s64 	%rd80, %rd36, %rd79;
	ld.f32 	%f206, [%rd80];
	fma.rn.f32 	%f207, %f205, %f206, %f467;
	cvt.u64.u32 	%rd81, %r43;
	add.s64 	%rd82, %rd78, %rd81;
	shl.b64 	%rd83, %rd82, 2;
	add.s64 	%rd84, %rd1, %rd83;
	ld.global.f32 	%f208, [%rd84+4];
	ld.f32 	%f209, [%rd80+4];
	fma.rn.f32 	%f210, %f208, %f209, %f207;
	ld.global.f32 	%f211, [%rd84+8];
	ld.f32 	%f212, [%rd80+8];
	fma.rn.f32 	%f213, %f211, %f212, %f210;
	ld.global.f32 	%f214, [%rd84+12];
	ld.f32 	%f215, [%rd80+12];
	fma.rn.f32 	%f216, %f214, %f215, %f213;
	ld.global.f32 	%f217, [%rd84+16];
	ld.f32 	%f218, [%rd80+16];
	fma.rn.f32 	%f219, %f217, %f218, %f216;
	ld.global.f32 	%f220, [%rd84+20];
	ld.f32 	%f221, [%rd80+20];
	fma.rn.f32 	%f222, %f220, %f221, %f219;
	ld.global.f32 	%f223, [%rd84+24];
	ld.f32 	%f224, [%rd80+24];
	fma.rn.f32 	%f225, %f223, %f224, %f222;
	ld.global.f32 	%f226, [%rd84+28];
	ld.f32 	%f227, [%rd80+28];
	fma.rn.f32 	%f467, %f226, %f227, %f225;
	add.s32 	%r147, %r147, 8;
$L__BB2_69:
	setp.eq.s32 	%p24, %r2, 0;
	@%p24 bra 	$L__BB2_76;
	add.s32 	%r93, %r2, -1;
	setp.lt.u32 	%p25, %r93, 3;
	@%p25 bra 	$L__BB2_72;
	add.s32 	%r94, %r147, %r43;
	mul.wide.u32 	%rd85, %r94, 4;
	add.s64 	%rd86, %rd1, %rd85;
	ld.global.f32 	%f229, [%rd86];
	cvt.u64.u32 	%rd87, %r147;
	mul.wide.u32 	%rd88, %r147, 4;
	add.s64 	%rd89, %rd36, %rd88;
	ld.f32 	%f230, [%rd89];
	fma.rn.f32 	%f231, %f229, %f230, %f467;
	cvt.u64.u32 	%rd90, %r43;
	add.s64 	%rd91, %rd87, %rd90;
	shl.b64 	%rd92, %rd91, 2;
	add.s64 	%rd93, %rd1, %rd92;
	ld.global.f32 	%f232, [%rd93+4];
	ld.f32 	%f233, [%rd89+4];
	fma.rn.f32 	%f234, %f232, %f233, %f231;
	ld.global.f32 	%f235, [%rd93+8];
	ld.f32 	%f236, [%rd89+8];
	fma.rn.f32 	%f237, %f235, %f236, %f234;
	ld.global.f32 	%f238, [%rd93+12];
	ld.f32 	%f239, [%rd89+12];
	fma.rn.f32 	%f467, %f238, %f239, %f237;
	add.s32 	%r147, %r147, 4;
$L__BB2_72:
	setp.eq.s32 	%p26, %r3, 0;
	@%p26 bra 	$L__BB2_76;
	setp.eq.s32 	%p27, %r3, 1;
	add.s32 	%r95, %r147, %r43;
	mul.wide.u32 	%rd94, %r95, 4;
	add.s64 	%rd95, %rd1, %rd94;
	ld.global.f32 	%f240, [%rd95];
	cvt.u64.u32 	%rd17, %r147;
	mul.wide.u32 	%rd96, %r147, 4;
	add.s64 	%rd18, %rd36, %rd96;
	ld.f32 	%f241, [%rd18];
	fma.rn.f32 	%f467, %f240, %f241, %f467;
	@%p27 bra 	$L__BB2_76;
	setp.eq.s32 	%p28, %r3, 2;
	cvt.u64.u32 	%rd97, %r43;
	add.s64 	%rd98, %rd17, %rd97;
	shl.b64 	%rd99, %rd98, 2;
	add.s64 	%rd19, %rd1, %rd99;
	ld.global.f32 	%f242, [%rd19+4];
	ld.f32 	%f243, [%rd18+4];
	fma.rn.f32 	%f467, %f242, %f243, %f467;
	@%p28 bra 	$L__BB2_76;
	ld.global.f32 	%f244, [%rd19+8];
	ld.f32 	%f245, [%rd18+8];
	fma.rn.f32 	%f467, %f244, %f245, %f467;
$L__BB2_76:
	abs.f32 	%f246, %f467;
	setp.gt.f32 	%p29, %f246, %f459;
	selp.f32 	%f459, %f246, %f459, %p29;
	selp.b32 	%r138, %r143, %r138, %p29;
	add.s32 	%r143, %r143, 1;
	setp.eq.s32 	%p30, %r143, %r63;
	@%p30 bra 	$L__BB2_52;
	bra.uni 	$L__BB2_63;

}
	// .globl	_Z24update_dictionary_kernelPfS_S_S_S_iii
.visible .entry _Z24update_dictionary_kernelPfS_S_S_S_iii(
	.param .u64 .ptr .align 1 _Z24update_dictionary_kernelPfS_S_S_S_iii_param_0,
	.param .u64 .ptr .align 1 _Z24update_dictionary_kernelPfS_S_S_S_iii_param_1,
	.param .u64 .ptr .align 1 _Z24update_dictionary_kernelPfS_S_S_S_iii_param_2,
	.param .u64 .ptr .align 1 _Z24update_dictionary_kernelPfS_S_S_S_iii_param_3,
	.param .u64 .ptr .align 1 _Z24update_dictionary_kernelPfS_S_S_S_iii_param_4,
	.param .u32 _Z24update_dictionary_kernelPfS_S_S_S_iii_param_5,
	.param .u32 _Z24update_dictionary_kernelPfS_S_S_S_iii_param_6,
	.param .u32 _Z24update_dictionary_kernelPfS_S_S_S_iii_param_7
)
{
	.reg .pred 	%p<23>;
	.reg .b32 	%r<61>;
	.reg .b32 	%f<2>;
	.reg .b64 	%rd<37>;

	ld.param.u64 	%rd16, [_Z24update_dictionary_kernelPfS_S_S_S_iii_param_2];
	ld.param.u64 	%rd17, [_Z24update_dictionary_kernelPfS_S_S_S_iii_param_3];
	ld.param.u64 	%rd18, [_Z24update_dictionary_kernelPfS_S_S_S_iii_param_4];
	ld.param.u32 	%r36, [_Z24update_dictionary_kernelPfS_S_S_S_iii_param_5];
	ld.param.u32 	%r37, [_Z24update_dictionary_kernelPfS_S_S_S_iii_param_6];
	cvta.to.global.u64 	%rd1, %rd17;
	cvta.to.global.u64 	%rd2, %rd18;
	mov.u32 	%r60, %tid.x;
	setp.ne.s32 	%p1, %r60, 0;
	@%p1 bra 	$L__BB3_27;
	setp.lt.s32 	%p2, %r36, 1;
	@%p2 bra 	$L__BB3_14;
	and.b32  	%r2, %r36, 15;
	setp.lt.u32 	%p3, %r36, 16;
	mov.b32 	%r50, 0;
	@%p3 bra 	$L__BB3_5;
	and.b32  	%r50, %r36, 2147483632;
	neg.s32 	%r54, %r50;
	add.s64 	%rd34, %rd1, 32;
$L__BB3_4:
	.pragma "nounroll";
	mov.b32 	%r39, 0;
	st.global.u32 	[%rd34+-32], %r39;
	st.global.u32 	[%rd34+-28], %r39;
	st.global.u32 	[%rd34+-24], %r39;
	st.global.u32 	[%rd34+-20], %r39;
	st.global.u32 	[%rd34+-16], %r39;
	st.global.u32 	[%rd34+-12], %r39;
	st.global.u32 	[%rd34+-8], %r39;
	st.global.u32 	[%rd34+-4], %r39;
	st.global.u32 	[%rd34], %r39;
	st.global.u32 	[%rd34+4], %r39;
	st.global.u32 	[%rd34+8], %r39;
	st.global.u32 	[%rd34+12], %r39;
	st.global.u32 	[%rd34+16], %r39;
	st.global.u32 	[%rd34+20], %r39;
	st.global.u32 	[%rd34+24], %r39;
	st.global.u32 	[%rd34+28], %r39;
	add.s32 	%r54, %r54, 16;
	add.s64 	%rd34, %rd34, 64;
	setp.eq.s32 	%p4, %r54, 0;
	@%p4 bra 	$L__BB3_5;
	bra.uni 	$L__BB3_4;
$L__BB3_5:
	setp.eq.s32 	%p5, %r2, 0;
	@%p5 bra 	$L__BB3_14;
	and.b32  	%r6, %r36, 7;
	setp.lt.u32 	%p6, %r2, 8;
	@%p6 bra 	$L__BB3_8;
	mul.wide.u32 	%rd19, %r50, 4;
	add.s64 	%rd20, %rd1, %rd19;
	mov.b32 	%r40, 0;
	st.global.u32 	[%rd20], %r40;
	st.global.u32 	[%rd20+4], %r40;
	st.global.u32 	[%rd20+8], %r40;
	st.global.u32 	[%rd20+12], %r40;
	st.global.u32 	[%rd20+16], %r40;
	st.global.u32 	[%rd20+20], %r40;
	st.global.u32 	[%rd20+24], %r40;
	st.global.u32 	[%rd20+28], %r40;
	add.s32 	%r50, %r50, 8;
$L__BB3_8:
	setp.eq.s32 	%p7, %r6, 0;
	@%p7 bra 	$L__BB3_14;
	and.b32  	%r9, %r36, 3;
	setp.lt.u32 	%p8, %r6, 4;
	@%p8 bra 	$L__BB3_11;
	mul.wide.u32 	%rd21, %r50, 4;
	add.s64 	%rd22, %rd1, %rd21;
	mov.b32 	%r41, 0;
	st.global.u32 	[%rd22], %r41;
	st.global.u32 	[%rd22+4], %r41;
	st.global.u32 	[%rd22+8], %r41;
	st.global.u32 	[%rd22+12], %r41;
	add.s32 	%r50, %r50, 4;
$L__BB3_11:
	setp.eq.s32 	%p9, %r9, 0;
	@%p9 bra 	$L__BB3_14;
	mul.wide.u32 	%rd23, %r50, 4;
	add.s64 	%rd33, %rd1, %rd23;
	neg.s32 	%r53, %r9;
$L__BB3_13:
	.pragma "nounroll";
	mov.b32 	%r42, 0;
	st.global.u32 	[%rd33], %r42;
	add.s64 	%rd33, %rd33, 4;
	add.s32 	%r53, %r53, 1;
	setp.ne.s32 	%p10, %r53, 0;
	@%p10 bra 	$L__BB3_13;
$L__BB3_14:
	setp.lt.s32 	%p11, %r37, 1;
	@%p11 bra 	$L__BB3_27;
	and.b32  	%r15, %r37, 15;
	setp.lt.u32 	%p12, %r37, 16;
	mov.b32 	%r56, 0;
	@%p12 bra 	$L__BB3_18;
	and.b32  	%r56, %r37, 2147483632;
	neg.s32 	%r55, %r56;
	add.s64 	%rd35, %rd2, 32;
$L__BB3_17:
	.pragma "nounroll";
	mov.b32 	%r44, 0;
	st.global.u32 	[%rd35+-32], %r44;
	st.global.u32 	[%rd35+-28], %r44;
	st.global.u32 	[%rd35+-24], %r44;
	st.global.u32 	[%rd35+-20], %r44;
	st.global.u32 	[%rd35+-16], %r44;
	st.global.u32 	[%rd35+-12], %r44;
	st.global.u32 	[%rd35+-8], %r44;
	st.global.u32 	[%rd35+-4], %r44;
	st.global.u32 	[%rd35], %r44;
	st.global.u32 	[%rd35+4], %r44;
	st.global.u32 	[%rd35+8], %r44;
	st.global.u32 	[%rd35+12], %r44;
	st.global.u32 	[%rd35+16], %r44;
	st.global.u32 	[%rd35+20], %r44;
	st.global.u32 	[%rd35+24], %r44;
	st.global.u32 	[%rd35+28], %r44;
	add.s32 	%r55, %r55, 16;
	add.s64 	%rd35, %rd35, 64;
	setp.ne.s32 	%p13, %r55, 0;
	@%p13 bra 	$L__BB3_17;
$L__BB3_18:
	setp.eq.s32 	%p14, %r15, 0;
	@%p14 bra 	$L__BB3_27;
	and.b32  	%r23, %r37, 7;
	setp.lt.u32 	%p15, %r15, 8;
	@%p15 bra 	$L__BB3_21;
	mul.wide.u32 	%rd24, %r56, 4;
	add.s64 	%rd25, %rd2, %rd24;
	mov.b32 	%r45, 0;
	st.global.u32 	[%rd25], %r45;
	st.global.u32 	[%rd25+4], %r45;
	st.global.u32 	[%rd25+8], %r45;
	st.global.u32 	[%rd25+12], %r45;
	st.global.u32 	[%rd25+16], %r45;
	st.global.u32 	[%rd25+20], %r45;
	st.global.u32 	[%rd25+24], %r45;
	st.global.u32 	[%rd25+28], %r45;
	add.s32 	%r56, %r56, 8;
$L__BB3_21:
	setp.eq.s32 	%p16, %r23, 0;
	@%p16 bra 	$L__BB3_27;
	and.b32  	%r26, %r37, 3;
	setp.lt.u32 	%p17, %r23, 4;
	@%p17 bra 	$L__BB3_24;
	mul.wide.u32 	%rd26, %r56, 4;
	add.s64 	%rd27, %rd2, %rd26;
	mov.b32 	%r46, 0;
	st.global.u32 	[%rd27], %r46;
	st.global.u32 	[%rd27+4], %r46;
	st.global.u32 	[%rd27+8], %r46;
	st.global.u32 	[%rd27+12], %r46;
	add.s32 	%r56, %r56, 4;
$L__BB3_24:
	setp.eq.s32 	%p18, %r26, 0;
	@%p18 bra 	$L__BB3_27;
	mul.wide.u32 	%rd28, %r56, 4;
	add.s64 	%rd36, %rd2, %rd28;
	neg.s32 	%r59, %r26;
$L__BB3_26:
	.pragma "nounroll";
	mov.b32 	%r47, 0;
	st.global.u32 	[%rd36], %r47;
	add.s64 	%rd36, %rd36, 4;
	add.s32 	%r59, %r59, 1;
	setp.ne.s32 	%p19, %r59, 0;
	@%p19 bra 	$L__BB3_26;
$L__BB3_27:
	bar.sync 	0;
	setp.ge.s32 	%p20, %r60, %r36;
	@%p20 bra 	$L__BB3_32;
	mov.u32 	%r48, %ctaid.x;
	mul.lo.s32 	%r32, %r36, %r48;
	mov.u32 	%r33, %ntid.x;
	cvta.to.global.u64 	%rd15, %rd16;
$L__BB3_29:
	add.s32 	%r49, %r60, %r32;
	mul.wide.s32 	%rd29, %r49, 4;
	add.s64 	%rd30, %rd15, %rd29;
	ld.global.f32 	%f1, [%rd30];
	mul.wide.s32 	%rd31, %r60, 4;
	add.s64 	%rd32, %rd1, %rd31;
	st.global.f32 	[%rd32], %f1;
	setp.eq.f32 	%p21, %f1, 0f00000000;
	@%p21 bra 	$L__BB3_31;
	trap;
$L__BB3_31:
	add.s32 	%r60, %r60, %r33;
	setp.lt.s32 	%p22, %r60, %r36;
	@%p22 bra 	$L__BB3_29;
$L__BB3_32:
	bar.sync 	0;
	ret;

}


// ===== COMPILED SASS (sm_100) =====

	.target	sm_100

	.elftype	@"ET_EXEC"


//--------------------- .note.nv.tkinfo           --------------------------
	.section	.note.nv.tkinfo,"",@"SHT_NOTE"
	.sectionflags	@"SHF_NOTE_NV_TKINFO"
	.tkinfo
        /*0018*/ 	.word	0x00000002
        /*0030*/ 	.string	""
        /*0030*/ 	.string	"ptxas"
        /*0030*/ 	.string	"Cuda compilation tools, release 13.0, V13.0.88"
        /*0030*/ 	.string	"Build cuda_13.0.r13.0/compiler.36424714_0"
        /*0030*/ 	.string	"-arch sm_100 -m 64 "



//--------------------- .note.nv.cuinfo           --------------------------
	.section	.note.nv.cuinfo,"",@"SHT_NOTE"
	.sectionflags	@"SHF_NOTE_NV_CUINFO"
        /*0018*/ 	.short	0x0002
        /*001a*/ 	.short	0x0064
        /*001c*/ 	.short	0x0082
	.zero		2


//--------------------- .nv.info                  --------------------------
	.section	.nv.info,"",@"SHT_CUDA_INFO"
	.align	4


	//----- nvinfo : EIATTR_REGCOUNT
	.align		4
        /*0000*/ 	.byte	0x04, 0x2f
        /*0002*/ 	.short	(.L_1 - .L_0)
	.align		4
.L_0:
        /*0004*/ 	.word	index@(_Z22extract_patches_kernelPfS_iii)
        /*0008*/ 	.word	0x0000001e


	//----- nvinfo : EIATTR_FRAME_SIZE
	.align		4
.L_1:
        /*000c*/ 	.byte	0x04, 0x11
        /*000e*/ 	.short	(.L_3 - .L_2)
	.align		4
.L_2:
        /*0010*/ 	.word	index@(_Z22extract_patches_kernelPfS_iii)
        /*0014*/ 	.word	0x00000000


	//----- nvinfo : EIATTR_REGCOUNT
	.align		4
.L_3:
        /*0018*/ 	.byte	0x04, 0x2f
        /*001a*/ 	.short	(.L_5 - .L_4)
	.align		4
.L_4:
        /*001c*/ 	.word	index@(_Z24reconstruct_image_kernelPfS_S_iii)
        /*0020*/ 	.word	0x00000020


	//----- nvinfo : EIATTR_FRAME_SIZE
	.align		4
.L_5:
        /*0024*/ 	.byte	0x04, 0x11
        /*0026*/ 	.short	(.L_7 - .L_6)
	.align		4
.L_6:
        /*0028*/ 	.word	index@(_Z24reconstruct_image_kernelPfS_S_iii)
        /*002c*/ 	.word	0x00000000


	//----- nvinfo : EIATTR_REGCOUNT
	.align		4
.L_7:
        /*0030*/ 	.byte	0x04, 0x2f
        /*0032*/ 	.short	(.L_9 - .L_8)
	.align		4
.L_8:
        /*0034*/ 	.word	index@(_Z10omp_kernelPfiS_iiiS_)
        /*0038*/ 	.word	0x00000020


	//----- nvinfo : EIATTR_FRAME_SIZE
	.align		4
.L_9:
        /*003c*/ 	.byte	0x04, 0x11
        /*003e*/ 	.short	(.L_11 - .L_10)
	.align		4
.L_10:
        /*0040*/ 	.word	index@($__internal_0_$__cuda_sm3x_div_rn_noftz_f32_slowpath)
        /*0044*/ 	.word	0x00000000


	//----- nvinfo : EIATTR_FRAME_SIZE
	.align		4
.L_11:
        /*0048*/ 	.byte	0x04, 0x11
        /*004a*/ 	.short	(.L_13 - .L_12)
	.align		4
.L_12:
        /*004c*/ 	.word	index@(_Z10omp_kernelPfiS_iiiS_)
        /*0050*/ 	.word	0x00000000


	//----- nvinfo : EIATTR_REGCOUNT
	.align		4
.L_13:
        /*0054*/ 	.byte	0x04, 0x2f
        /*0056*/ 	.short	(.L_15 - .L_14)
	.align		4
.L_14:
        /*0058*/ 	.word	index@(_Z24update_dictionary_kernelPfS_S_S_S_iii)
        /*005c*/ 	.word	0x00000012


	//----- nvinfo : EIATTR_FRAME_SIZE
	.align		4
.L_15:
        /*0060*/ 	.byte	0x04, 0x11
        /*0062*/ 	.short	(.L_17 - .L_16)
	.align		4
.L_16:
        /*0064*/ 	.word	index@(_Z24update_dictionary_kernelPfS_S_S_S_iii)
        /*0068*/ 	.word	0x00000000


	//----- nvinfo : EIATTR_MIN_STACK_SIZE
	.align		4
.L_17:
        /*006c*/ 	.byte	0x04, 0x12
        /*006e*/ 	.short	(.L_19 - .L_18)
	.align		4
.L_18:
        /*0070*/ 	.word	index@(_Z24update_dictionary_kernelPfS_S_S_S_iii)
        /*0074*/ 	.word	0x00000000


	//----- nvinfo : EIATTR_MIN_STACK_SIZE
	.align		4
.L_19:
        /*0078*/ 	.byte	0x04, 0x12
        /*007a*/ 	.short	(.L_21 - .L_20)
	.align		4
.L_20:
        /*007c*/ 	.word	index@(_Z10omp_kernelPfiS_iiiS_)
        /*0080*/ 	.word	0x00000000


	//----- nvinfo : EIATTR_MIN_STACK_SIZE
	.align		4
.L_21:
        /*0084*/ 	.byte	0x04, 0x12
        /*0086*/ 	.short	(.L_23 - .L_22)
	.align		4
.L_22:
        /*0088*/ 	.word	index@(_Z24reconstruct_image_kernelPfS_S_iii)
        /*008c*/ 	.word	0x00000000


	//----- nvinfo : EIATTR_MIN_STACK_SIZE
	.align		4
.L_23:
        /*0090*/ 	.byte	0x04, 0x12
        /*0092*/ 	.short	(.L_25 - .L_24)
	.align		4
.L_24:
        /*0094*/ 	.word	index@(_Z22extract_patches_kernelPfS_iii)
        /*0098*/ 	.word	0x00000000
.L_25:


//--------------------- .nv.compat                --------------------------
	.section	.nv.compat,"",@"SHT_CUDA_COMPAT_INFO"
	.align	4
        /*0000*/ 	.byte	0x02, 0x09, 0x00, 0x00, 0x02, 0x02, 0x01, 0x00, 0x02, 0x05, 0x05, 0x00, 0x03, 0x07, 0x01, 0x01
        /*0010*/ 	.byte	0x02, 0x03, 0x00, 0x00, 0x02, 0x06, 0x01, 0x00, 0x04, 0x0b, 0x08, 0x00, 0x01, 0x00, 0x00, 0x00
        /*0020*/ 	.byte	0x00, 0x00, 0x00, 0x00


//--------------------- .nv.info._Z24update_dictionary_kernelPfS_S_S_S_iii --------------------------
	.section	.nv.info._Z24update_dictionary_kernelPfS_S_S_S_iii,"",@"SHT_CUDA_INFO"
	.sectionflags	@""
	.align	4


	//----- nvinfo : EIATTR_CUDA_API_VERSION
	.align		4
        /*0000*/ 	.byte	0x04, 0x37
        /*0002*/ 	.short	(.L_27 - .L_26)
.L_26:
        /*0004*/ 	.word	0x00000082


	//----- nvinfo : EIATTR_KPARAM_INFO
	.align		4
.L_27:
        /*0008*/ 	.byte	0x04, 0x17
        /*000a*/ 	.short	(.L_29 - .L_28)
.L_28:
        /*000c*/ 	.word	0x00000000
        /*0010*/ 	.short	0x0007
        /*0012*/ 	.short	0x0030
        /*0014*/ 	.byte	0x00, 0xf0, 0x11, 0x00


	//----- nvinfo : EIATTR_KPARAM_INFO
	.align		4
.L_29:
        /*0018*/ 	.byte	0x04, 0x17
        /*001a*/ 	.short	(.L_31 - .L_30)
.L_30:
        /*001c*/ 	.word	0x00000000
        /*0020*/ 	.short	0x0006
        /*0022*/ 	.short	0x002c
        /*0024*/ 	.byte	0x00, 0xf0, 0x11, 0x00


	//----- nvinfo : EIATTR_KPARAM_INFO
	.align		4
.L_31:
        /*0028*/ 	.byte	0x04, 0x17
        /*002a*/ 	.short	(.L_33 - .L_32)
.L_32:
        /*002c*/ 	.word	0x00000000
        /*0030*/ 	.short	0x0005
        /*0032*/ 	.short	0x0028
        /*0034*/ 	.byte	0x00, 0xf0, 0x11, 0x00


	//----- nvinfo : EIATTR_KPARAM_INFO
	.align		4
.L_33:
        /*0038*/ 	.byte	0x04, 0x17
        /*003a*/ 	.short	(.L_35 - .L_34)
.L_34:
        /*003c*/ 	.word	0x00000000
        /*0040*/ 	.short	0x0004
        /*0042*/ 	.short	0x0020
        /*0044*/ 	.byte	0x00, 0xf5, 0x21, 0x00


	//----- nvinfo : EIATTR_KPARAM_INFO
	.align		4
.L_35:
        /*0048*/ 	.byte	0x04, 0x17
        /*004a*/ 	.short	(.L_37 - .L_36)
.L_36:
        /*004c*/ 	.word	0x00000000
        /*0050*/ 	.short	0x0003
        /*0052*/ 	.short	0x0018
        /*0054*/ 	.byte	0x00, 0xf5, 0x21, 0x00


	//----- nvinfo : EIATTR_KPARAM_INFO
	.align		4
.L_37:
        /*0058*/ 	.byte	0x04, 0x17
        /*005a*/ 	.short	(.L_39 - .L_38)
.L_38:
        /*005c*/ 	.word	0x00000000
        /*0060*/ 	.short	0x0002
        /*0062*/ 	.short	0x0010
        /*0064*/ 	.byte	0x00, 0xf5, 0x21, 0x00


	//----- nvinfo : EIATTR_KPARAM_INFO
	.align		4
.L_39:
        /*0068*/ 	.byte	0x04, 0x17
        /*006a*/ 	.short	(.L_41 - .L_40)
.L_40:
        /*006c*/ 	.word	0x00000000
        /*0070*/ 	.short	0x0001
        /*0072*/ 	.short	0x0008
        /*0074*/ 	.byte	0x00, 0xf5, 0x21, 0x00


	//----- nvinfo : EIATTR_KPARAM_INFO
	.align		4
.L_41:
        /*0078*/ 	.byte	0x04, 0x17
        /*007a*/ 	.short	(.L_43 - .L_42)
.L_42:
        /*007c*/ 	.word	0x00000000
        /*0080*/ 	.short	0x0000
        /*0082*/ 	.short	0x0000
        /*0084*/ 	.byte	0x00, 0xf5, 0x21, 0x00


	//----- nvinfo : EIATTR_SPARSE_MMA_MASK
	.align		4
.L_43:
        /*0088*/ 	.byte	0x03, 0x50
        /*008a*/ 	.short	0x0000


	//----- nvinfo : EIATTR_MAXREG_COUNT
	.align		4
        /*008c*/ 	.byte	0x03, 0x1b
        /*008e*/ 	.short	0x00ff


	//----- nvinfo : EIATTR_NUM_BARRIERS
	.align		4
        /*0090*/ 	.byte	0x02, 0x4c
        /*0092*/ 	.byte	0x01
	.zero		1


	//----- nvinfo : EIATTR_MERCURY_ISA_VERSION
	.align		4
        /*0094*/ 	.byte	0x03, 0x5f
        /*0096*/ 	.short	0x0101


	//----- nvinfo : EIATTR_VRC_CTA_INIT_COUNT
	.align		4
        /*0098*/ 	.byte	0x02, 0x4a
	.zero		1
	.zero		1


	//----- nvinfo : EIATTR_EXIT_INSTR_OFFSETS
	.align		4
        /*009c*/ 	.byte	0x04, 0x1c
        /*009e*/ 	.short	(.L_45 - .L_44)


	//   ....[0]....
.L_44:
        /*00a0*/ 	.word	0x00000b60


	//----- nvinfo : EIATTR_CRS_STACK_SIZE
	.align		4
.L_45:
        /*00a4*/ 	.byte	0x04, 0x1e
        /*00a6*/ 	.short	(.L_47 - .L_46)
.L_46:
        /*00a8*/ 	.word	0x00000000


	//----- nvinfo : EIATTR_CBANK_PARAM_SIZE
	.align		4
.L_47:
        /*00ac*/ 	.byte	0x03, 0x19
        /*00ae*/ 	.short	0x0034


	//----- nvinfo : EIATTR_PARAM_CBANK
	.align		4
        /*00b0*/ 	.byte	0x04, 0x0a
        /*00b2*/ 	.short	(.L_49 - .L_48)
	.align		4
.L_48:
        /*00b4*/ 	.word	index@(.nv.constant0._Z24update_dictionary_kernelPfS_S_S_S_iii)
        /*00b8*/ 	.short	0x0380
        /*00ba*/ 	.short	0x0034


	//----- nvinfo : EIATTR_SW_WAR
	.align		4
.L_49:
        /*00bc*/ 	.byte	0x04, 0x36
        /*00be*/ 	.short	(.L_51 - .L_50)
.L_50:
        /*00c0*/ 	.word	0x00000008
.L_51:


//--------------------- .nv.info._Z10omp_kernelPfiS_iiiS_ --------------------------
	.section	.nv.info._Z10omp_kernelPfiS_iiiS_,"",@"SHT_CUDA_INFO"
	.sectionflags	@""
	.align	4


	//----- nvinfo : EIATTR_CUDA_API_VERSION
	.align		4
        /*0000*/ 	.byte	0x04, 0x37
        /*0002*/ 	.short	(.L_53 - .L_52)
.L_52:
        /*0004*/ 	.word	0x00000082


	//----- nvinfo : EIATTR_KPARAM_INFO
	.align		4
.L_53:
        /*0008*/ 	.byte	0x04, 0x17
        /*000a*/ 	.short	(.L_55 - .L_54)
.L_54:
        /*000c*/ 	.word	0x00000000
        /*0010*/ 	.short	0x0006
        /*0012*/ 	.short	0x0028
        /*0014*/ 	.byte	0x00, 0xf5, 0x21, 0x00


	//----- nvinfo : EIATTR_KPARAM_INFO
	.align		4
.L_55:
        /*0018*/ 	.byte	0x04, 0x17
        /*001a*/ 	.short	(.L_57 - .L_56)
.L_56:
        /*001c*/ 	.word	0x00000000
        /*0020*/ 	.short	0x0005
        /*0022*/ 	.short	0x0020
        /*0024*/ 	.byte	0x00, 0xf0, 0x11, 0x00


	//----- nvinfo : EIATTR_KPARAM_INFO
	.align		4
.L_57:
        /*0028*/ 	.byte	0x04, 0x17
        /*002a*/ 	.short	(.L_59 - .L_58)
.L_58:
        /*002c*/ 	.word	0x00000000
        /*0030*/ 	.short	0x0004
        /*0032*/ 	.short	0x001c
        /*0034*/ 	.byte	0x00, 0xf0, 0x11, 0x00


	//----- nvinfo : EIATTR_KPARAM_INFO
	.align		4
.L_59:
        /*0038*/ 	.byte	0x04, 0x17
        /*003a*/ 	.short	(.L_61 - .L_60)
.L_60:
        /*003c*/ 	.word	0x00000000
        /*0040*/ 	.short	0x0003
        /*0042*/ 	.short	0x0018
        /*0044*/ 	.byte	0x00, 0xf0, 0x11, 0x00


	//----- nvinfo : EIATTR_KPARAM_INFO
	.align		4
.L_61:
        /*0048*/ 	.byte	0x04, 0x17
        /*004a*/ 	.short	(.L_63 - .L_62)
.L_62:
        /*004c*/ 	.word	0x00000000
        /*0050*/ 	.short	0x0002
        /*0052*/ 	.short	0x0010
        /*0054*/ 	.byte	0x00, 0xf5, 0x21, 0x00


	//----- nvinfo : EIATTR_KPARAM_INFO
	.align		4
.L_63:
        /*0058*/ 	.byte	0x04, 0x17
        /*005a*/ 	.short	(.L_65 - .L_64)
.L_64:
        /*005c*/ 	.word	0x00000000
        /*0060*/ 	.short	0x0001
        /*0062*/ 	.short	0x0008
        /*0064*/ 	.byte	0x00, 0xf0, 0x11, 0x00


	//----- nvinfo : EIATTR_KPARAM_INFO
	.align		4
.L_65:
        /*0068*/ 	.byte	0x04, 0x17
        /*006a*/ 	.short	(.L_67 - .L_66)
.L_66:
        /*006c*/ 	.word	0x00000000
        /*0070*/ 	.short	0x0000
        /*0072*/ 	.short	0x0000
        /*0074*/ 	.byte	0x00, 0xf5, 0x21, 0x00


	//----- nvinfo : EIATTR_SPARSE_MMA_MASK
	.align		4
.L_67:
        /*0078*/ 	.byte	0x03, 0x50
        /*007a*/ 	.short	0x0000


	//----- nvinfo : EIATTR_MAXREG_COUNT
	.align		4
        /*007c*/ 	.byte	0x03, 0x1b
        /*007e*/ 	.short	0x00ff


	//----- nvinfo : EIATTR_EXTERNS
	.align		4
        /*0080*/ 	.byte	0x04, 0x0f
        /*0082*/ 	.short	(.L_69 - .L_68)


	//   ....[0]....
	.align		4
.L_68:
        /*0084*/ 	.word	index@(malloc)


	//   ....[1]....
	.align		4
        /*0088*/ 	.word	index@(free)


	//----- nvinfo : EIATTR_MERCURY_ISA_VERSION
	.align		4
.L_69:
        /*008c*/ 	.byte	0x03, 0x5f
        /*008e*/ 	.short	0x0101


	//----- nvinfo : EIATTR_VRC_CTA_INIT_COUNT
	.align		4
        /*0090*/ 	.byte	0x02, 0x4a
	.zero		1
	.zero		1


	//----- nvinfo : EIATTR_SYSCALL_OFFSETS
	.align		4
        /*0094*/ 	.byte	0x04, 0x46
        /*0096*/ 	.short	(.L_71 - .L_70)


	//   ....[0]....
.L_70:
        /*0098*/ 	.word	0x00000130


	//   ....[1]....
        /*009c*/ 	.word	0x00000320


	//   ....[2]....
        /*00a0*/ 	.word	0x00000390


	//   ....[3]....
        /*00a4*/ 	.word	0x00003280


	//   ....[4]....
        /*00a8*/ 	.word	0x000032d0


	//   ....[5]....
        /*00ac*/ 	.word	0x00003320


	//----- nvinfo : EIATTR_EXIT_INSTR_OFFSETS
	.align		4
.L_71:
        /*00b0*/ 	.byte	0x04, 0x1c
        /*00b2*/ 	.short	(.L_73 - .L_72)


	//   ....[0]....
.L_72:
        /*00b4*/ 	.word	0x00000070


	//   ....[1]....
        /*00b8*/ 	.word	0x00003330


	//----- nvinfo : EIATTR_CRS_STACK_SIZE
	.align		4
.L_73:
        /*00bc*/ 	.byte	0x04, 0x1e
        /*00be*/ 	.short	(.L_75 - .L_74)
.L_74:
        /*00c0*/ 	.word	0x00000000


	//----- nvinfo : EIATTR_CBANK_PARAM_SIZE
	.align		4
.L_75:
        /*00c4*/ 	.byte	0x03, 0x19
        /*00c6*/ 	.short	0x0030


	//----- nvinfo : EIATTR_PARAM_CBANK
	.align		4
        /*00c8*/ 	.byte	0x04, 0x0a
        /*00ca*/ 	.short	(.L_77 - .L_76)
	.align		4
.L_76:
        /*00cc*/ 	.word	index@(.nv.constant0._Z10omp_kernelPfiS_iiiS_)
        /*00d0*/ 	.short	0x0380
        /*00d2*/ 	.short	0x0030


	//----- nvinfo : EIATTR_SW_WAR
	.align		4
.L_77:
        /*00d4*/ 	.byte	0x04, 0x36
        /*00d6*/ 	.short	(.L_79 - .L_78)
.L_78:
        /*00d8*/ 	.word	0x00000008
.L_79:


//--------------------- .nv.info._Z24reconstruct_image_kernelPfS_S_iii --------------------------
	.section	.nv.info._Z24reconstruct_image_kernelPfS_S_iii,"",@"SHT_CUDA_INFO"
	.sectionflags	@""
	.align	4


	//----- nvinfo : EIATTR_CUDA_API_VERSION
	.align		4
        /*0000*/ 	.byte	0x04, 0x37
        /*0002*/ 	.short	(.L_81 - .L_80)
.L_80:
        /*0004*/ 	.word	0x00000082


	//----- nvinfo : EIATTR_KPARAM_INFO
	.align		4
.L_81:
        /*0008*/ 	.byte	0x04, 0x17
        /*000a*/ 	.short	(.L_83 - .L_82)
.L_82:
        /*000c*/ 	.word	0x00000000
        /*0010*/ 	.short	0x0005
        /*0012*/ 	.short	0x0020
        /*0014*/ 	.byte	0x00, 0xf0, 0x11, 0x00


	//----- nvinfo : EIATTR_KPARAM_INFO
	.align		4
.L_83:
        /*0018*/ 	.byte	0x04, 0x17
        /*001a*/ 	.short	(.L_85 - .L_84)
.L_84:
        /*001c*/ 	.word	0x00000000
        /*0020*/ 	.short	0x0004
        /*0022*/ 	.short	0x001c
        /*0024*/ 	.byte	0x00, 0xf0, 0x11, 0x00


	//----- nvinfo : EIATTR_KPARAM_INFO
	.align		4
.L_85:
        /*0028*/ 	.byte	0x04, 0x17
        /*002a*/ 	.short	(.L_87 - .L_86)
.L_86:
        /*002c*/ 	.word	0x00000000
        /*0030*/ 	.short	0x0003
        /*0032*/ 	.short	0x0018
        /*0034*/ 	.byte	0x00, 0xf0, 0x11, 0x00


	//----- nvinfo : EIATTR_KPARAM_INFO
	.align		4
.L_87:
        /*0038*/ 	.byte	0x04, 0x17
        /*003a*/ 	.short	(.L_89 - .L_88)
.L_88:
        /*003c*/ 	.word	0x00000000
        /*0040*/ 	.short	0x0002
        /*0042*/ 	.short	0x0010
        /*0044*/ 	.byte	0x00, 0xf5, 0x21, 0x00


	//----- nvinfo : EIATTR_KPARAM_INFO
	.align		4
.L_89:
        /*0048*/ 	.byte	0x04, 0x17
        /*004a*/ 	.short	(.L_91 - .L_90)
.L_90:
        /*004c*/ 	.word	0x00000000
        /*0050*/ 	.short	0x0001
        /*0052*/ 	.short	0x0008
        /*0054*/ 	.byte	0x00, 0xf5, 0x21, 0x00


	//----- nvinfo : EIATTR_KPARAM_INFO
	.align		4
.L_91:
        /*0058*/ 	.byte	0x04, 0x17
        /*005a*/ 	.short	(.L_93 - .L_92)
.L_92:
        /*005c*/ 	.word	0x00000000
        /*0060*/ 	.short	0x0000
        /*0062*/ 	.short	0x0000
        /*0064*/ 	.byte	0x00, 0xf5, 0x21, 0x00


	//----- nvinfo : EIATTR_SPARSE_MMA_MASK
	.align		4
.L_93:
        /*0068*/ 	.byte	0x03, 0x50
        /*006a*/ 	.short	0x0000


	//----- nvinfo : EIATTR_MAXREG_COUNT
	.align		4
        /*006c*/ 	.byte	0x03, 0x1b
        /*006e*/ 	.short	0x00ff


	//----- nvinfo : EIATTR_MERCURY_ISA_VERSION
	.align		4
        /*0070*/ 	.byte	0x03, 0x5f
        /*0072*/ 	.short	0x0101


	//----- nvinfo : EIATTR_VRC_CTA_INIT_COUNT
	.align		4
        /*0074*/ 	.byte	0x02, 0x4a
	.zero		1
	.zero		1


	//----- nvinfo : EIATTR_EXIT_INSTR_OFFSETS
	.align		4
        /*0078*/ 	.byte	0x04, 0x1c
        /*007a*/ 	.short	(.L_95 - .L_94)


	//   ....[0]....
.L_94:
        /*007c*/ 	.word	0x00000050


	//   ....[1]....
        /*0080*/ 	.word	0x000005a0


	//   ....[2]....
        /*0084*/ 	.word	0x000009d0


	//----- nvinfo : EIATTR_CRS_STACK_SIZE
	.align		4
.L_95:
        /*0088*/ 	.byte	0x04, 0x1e
        /*008a*/ 	.short	(.L_97 - .L_96)
.L_96:
        /*008c*/ 	.word	0x00000000


	//----- nvinfo : EIATTR_CBANK_PARAM_SIZE
	.align		4
.L_97:
        /*0090*/ 	.byte	0x03, 0x19
        /*0092*/ 	.short	0x0024


	//----- nvinfo : EIATTR_PARAM_CBANK
	.align		4
        /*0094*/ 	.byte	0x04, 0x0a
        /*0096*/ 	.short	(.L_99 - .L_98)
	.align		4
.L_98:
        /*0098*/ 	.word	index@(.nv.constant0._Z24reconstruct_image_kernelPfS_S_iii)
        /*009c*/ 	.short	0x0380
        /*009e*/ 	.short	0x0024


	//----- nvinfo : EIATTR_SW_WAR
	.align		4
.L_99:
        /*00a0*/ 	.byte	0x04, 0x36
        /*00a2*/ 	.short	(.L_101 - .L_100)
.L_100:
        /*00a4*/ 	.word	0x00000008
.L_101:


//--------------------- .nv.info._Z22extract_patches_kernelPfS_iii --------------------------
	.section	.nv.info._Z22extract_patches_kernelPfS_iii,"",@"SHT_CUDA_INFO"
	.sectionflags	@""
	.align	4


	//----- nvinfo : EIATTR_CUDA_API_VERSION
	.align		4
        /*0000*/ 	.byte	0x04, 0x37
        /*0002*/ 	.short	(.L_103 - .L_102)
.L_102:
        /*0004*/ 	.word	0x00000082


	//----- nvinfo : EIATTR_KPARAM_INFO
	.align		4
.L_103:
        /*0008*/ 	.byte	0x04, 0x17
        /*000a*/ 	.short	(.L_105 - .L_104)
.L_104:
        /*000c*/ 	.word	0x00000000
        /*0010*/ 	.short	0x0004
        /*0012*/ 	.short	0x0018
        /*0014*/ 	.byte	0x00, 0xf0, 0x11, 0x00


	//----- nvinfo : EIATTR_KPARAM_INFO
	.align		4
.L_105:
        /*0018*/ 	.byte	0x04, 0x17
        /*001a*/ 	.short	(.L_107 - .L_106)
.L_106:
        /*001c*/ 	.word	0x00000000
        /*0020*/ 	.short	0x0003
        /*0022*/ 	.short	0x0014
        /*0024*/ 	.byte	0x00, 0xf0, 0x11, 0x00


	//----- nvinfo : EIATTR_KPARAM_INFO
	.align		4
.L_107:
        /*0028*/ 	.byte	0x04, 0x17
        /*002a*/ 	.short	(.L_109 - .L_108)
.L_108:
        /*002c*/ 	.word	0x00000000
        /*0030*/ 	.short	0x0002
        /*0032*/ 	.short	0x0010
        /*0034*/ 	.byte	0x00, 0xf0, 0x11, 0x00


	//----- nvinfo : EIATTR_KPARAM_INFO
	.align		4
.L_109:
        /*0038*/ 	.byte	0x04, 0x17
        /*003a*/ 	.short	(.L_111 - .L_110)
.L_110:
        /*003c*/ 	.word	0x00000000
        /*0040*/ 	.short	0x0001
        /*0042*/ 	.short	0x0008
        /*0044*/ 	.byte	0x00, 0xf5, 0x21, 0x00


	//----- nvinfo : EIATTR_KPARAM_INFO
	.align		4
.L_111:
        /*0048*/ 	.byte	0x04, 0x17
        /*004a*/ 	.short	(.L_113 - .L_112)
.L_112:
        /*004c*/ 	.word	0x00000000
        /*0050*/ 	.short	0x0000
        /*0052*/ 	.short	0x0000
        /*0054*/ 	.byte	0x00, 0xf5, 0x21, 0x00


	//----- nvinfo : EIATTR_SPARSE_MMA_MASK
	.align		4
.L_113:
        /*0058*/ 	.byte	0x03, 0x50
        /*005a*/ 	.short	0x0000


	//----- nvinfo : EIATTR_MAXREG_COUNT
	.align		4
        /*005c*/ 	.byte	0x03, 0x1b
        /*005e*/ 	.short	0x00ff


	//----- nvinfo : EIATTR_MERCURY_ISA_VERSION
	.align		4
        /*0060*/ 	.byte	0x03, 0x5f
        /*0062*/ 	.short	0x0101


	//----- nvinfo : EIATTR_VRC_CTA_INIT_COUNT
	.align		4
        /*0064*/ 	.byte	0x02, 0x4a
	.zero		1
	.zero		1


	//----- nvinfo : EIATTR_EXIT_INSTR_OFFSETS
	.align		4
        /*0068*/ 	.byte	0x04, 0x1c
        /*006a*/ 	.short	(.L_115 - .L_114)


	//   ....[0]....
.L_114:
        /*006c*/ 	.word	0x00000070


	//   ....[1]....
        /*0070*/ 	.word	0x00000c00


	//----- nvinfo : EIATTR_CBANK_PARAM_SIZE
	.align		4
.L_115:
        /*0074*/ 	.byte	0x03, 0x19
        /*0076*/ 	.short	0x001c


	//----- nvinfo : EIATTR_PARAM_CBANK
	.align		4
        /*0078*/ 	.byte	0x04, 0x0a
        /*007a*/ 	.short	(.L_117 - .L_116)
	.align		4
.L_116:
        /*007c*/ 	.word	index@(.nv.constant0._Z22extract_patches_kernelPfS_iii)
        /*0080*/ 	.short	0x0380
        /*0082*/ 	.short	0x001c


	//----- nvinfo : EIATTR_SW_WAR
	.align		4
.L_117:
        /*0084*/ 	.byte	0x04, 0x36
        /*0086*/ 	.short	(.L_119 - .L_118)
.L_118:
        /*0088*/ 	.word	0x00000008
.L_119:


//--------------------- .nv.callgraph             --------------------------
	.section	.nv.callgraph,"",@"SHT_CUDA_CALLGRAPH"
	.align	4
	.sectionentsize	8
	.align		4
        /*0000*/ 	.word	0x00000000
	.align		4
        /*0004*/ 	.word	0xffffffff
	.align		4
        /*0008*/ 	.word	index@(_Z10omp_kernelPfiS_iiiS_)
	.align		4
        /*000c*/ 	.word	index@(free)
	.align		4
        /*0010*/ 	.word	index@(_Z10omp_kernelPfiS_iiiS_)
	.align		4
        /*0014*/ 	.word	index@(malloc)
	.align		4
        /*0018*/ 	.word	0x00000000
	.align		4
        /*001c*/ 	.word	0xfffffffe
	.align		4
        /*0020*/ 	.word	0x00000000
	.align		4
        /*0024*/ 	.word	0xfffffffd
	.align		4
        /*0028*/ 	.word	0x00000000
	.align		4
        /*002c*/ 	.word	0xfffffffc


//--------------------- .nv.constant4             --------------------------
	.section	.nv.constant4,"a",@progbits
	.align	8
	.align		8
.nv.constant4:
        /*0000*/ 	.dword	malloc
	.align		8
        /*0008*/ 	.dword	free


//--------------------- .text._Z24update_dictionary_kernelPfS_S_S_S_iii --------------------------
	.section	.text._Z24update_dictionary_kernelPfS_S_S_S_iii,"ax",@progbits
	.align	128
        .global         _Z24update_dictionary_kernelPfS_S_S_S_iii
        .type           _Z24update_dictionary_kernelPfS_S_S_S_iii,@function
        .size           _Z24update_dictionary_kernelPfS_S_S_S_iii,(.L_x_88 - _Z24update_dictionary_kernelPfS_S_S_S_iii)
        .other          _Z24update_dictionary_kernelPfS_S_S_S_iii,@"STO_CUDA_ENTRY STV_DEFAULT"
_Z24update_dictionary_kernelPfS_S_S_S_iii:
.text._Z24update_dictionary_kernelPfS_S_S_S_iii:
[----:B------:R-:W-:Y:S01]  /*0000*/  LDC R1, c[0x0][0x37c] ;  /* 0x0000df00ff017b82 */ /* 0x000fe20000000800 */
[----:B------:R-:W0:Y:S01]  /*0010*/  S2R R0, SR_TID.X ;  /* 0x0000000000007919 */ /* 0x000e220000002100 */
[----:B------:R-:W1:Y:S01]  /*0020*/  LDCU.64 UR10, c[0x0][0x358] ;  /* 0x00006b00ff0a77ac */ /* 0x000e620008000a00 */
[----:B------:R-:W-:Y:S01]  /*0030*/  BSSY.RECONVERGENT B0, `(.L_x_0) ;  /* 0x000009d000007945 */ /* 0x000fe20003800200 */
[----:B0-----:R-:W-:-:S13]  /*0040*/  ISETP.NE.AND P0, PT, R0, RZ, PT ;  /* 0x000000ff0000720c */ /* 0x001fda0003f05270 */
[----:B-1----:R-:W-:Y:S05]  /*0050*/  @P0 BRA `(.L_x_1) ;  /* 0x0000000800680947 */ /* 0x002fea0003800000 */
[----:B------:R-:W0:Y:S02]  /*0060*/  LDCU UR6, c[0x0][0x3a8] ;  /* 0x00007500ff0677ac */ /* 0x000e240008000800 */
[----:B0-----:R-:W-:-:S09]  /*0070*/  UISETP.GE.AND UP0, UPT, UR6, 0x1, UPT ;  /* 0x000000010600788c */ /* 0x001fd2000bf06270 */
[----:B------:R-:W-:Y:S05]  /*0080*/  BRA.U !UP0, `(.L_x_2) ;  /* 0x0000000508287547 */ /* 0x000fea000b800000 */
[----:B------:R-:W-:Y:S01]  /*0090*/  UISETP.GE.U32.AND UP1, UPT, UR6, 0x10, UPT ;  /* 0x000000100600788c */ /* 0x000fe2000bf26070 */
[----:B------:R-:W-:Y:S01]  /*00a0*/  HFMA2 R5, -RZ, RZ, 0, 0 ;  /* 0x00000000ff057431 */ /* 0x000fe200000001ff */
[----:B------:R-:W-:-:S04]  /*00b0*/  ULOP3.LUT UR7, UR6, 0xf, URZ, 0xc0, !UPT ;  /* 0x0000000f06077892 */ /* 0x000fc8000f8ec0ff */
[----:B------:R-:W-:-:S03]  /*00c0*/  UISETP.NE.AND UP0, UPT, UR7, URZ, UPT ;  /* 0x000000ff0700728c */ /* 0x000fc6000bf05270 */
[----:B------:R-:W-:Y:S08]  /*00d0*/  BRA.U !UP1, `(.L_x_3) ;  /* 0x00000001097c7547 */ /* 0x000ff0000b800000 */
[----:B------:R-:W0:Y:S01]  /*00e0*/  LDCU.64 UR4, c[0x0][0x398] ;  /* 0x00007300ff0477ac */ /* 0x000e220008000a00 */
[----:B------:R-:W-:-:S04]  /*00f0*/  ULOP3.LUT UR8, UR6, 0x7ffffff0, URZ, 0xc0, !UPT ;  /* 0x7ffffff006087892 */ /* 0x000fc8000f8ec0ff */
[----:B------:R-:W-:Y:S02]  /*0100*/  UIADD3 UR9, UPT, UPT, -UR8, URZ, URZ ;  /* 0x000000ff08097290 */ /* 0x000fe4000fffe1ff */
[----:B------:R-:W-:Y:S01]  /*0110*/  MOV R5, UR8 ;  /* 0x0000000800057c02 */ /* 0x000fe20008000f00 */
[----:B0-----:R-:W-:-:S04]  /*0120*/  UIADD3 UR4, UP1, UPT, UR4, 0x20, URZ ;  /* 0x0000002004047890 */ /* 0x001fc8000ff3e0ff */
[----:B------:R-:W-:Y:S02]  /*0130*/  UIADD3.X UR5, UPT, UPT, URZ, UR5, URZ, UP1, !UPT ;  /* 0x00000005ff057290 */ /* 0x000fe40008ffe4ff */
[----:B------:R-:W-:-:S04]  /*0140*/  IMAD.U32 R4, RZ, RZ, UR4 ;  /* 0x00000004ff047e24 */ /* 0x000fc8000f8e00ff */
[----:B------:R-:W-:-:S07]  /*0150*/  MOV R7, UR5 ;  /* 0x0000000500077c02 */ /* 0x000fce0008000f00 */
.L_x_4:
[----:B0-----:R-:W-:Y:S01]  /*0160*/  IMAD.MOV.U32 R2, RZ, RZ, R4 ;  /* 0x000000ffff027224 */ /* 0x001fe200078e0004 */
[----:B------:R-:W-:Y:S01]  /*0170*/  MOV R3, R7 ;  /* 0x0000000700037202 */ /* 0x000fe20000000f00 */
[----:B------:R-:W-:-:S03]  /*0180*/  UIADD3 UR9, UPT, UPT, UR9, 0x10, URZ ;  /* 0x0000001009097890 */ /* 0x000fc6000fffe0ff */
[----:B------:R-:W-:Y:S01]  /*0190*/  IADD3 R4, P0, PT, R2, 0x40, RZ ;  /* 0x0000004002047810 */ /* 0x000fe20007f1e0ff */
[----:B------:R0:W-:Y:S01]  /*01a0*/  STG.E desc[UR10][R2.64+-0x20], RZ ;  /* 0xffffe0ff02007986 */ /* 0x0001e2000c10190a */
[----:B------:R-:W-:-:S03]  /*01b0*/  UISETP.NE.AND UP1, UPT, UR9, URZ, UPT ;  /* 0x000000ff0900728c */ /* 0x000fc6000bf25270 */
[----:B------:R0:W-:Y:S01]  /*01c0*/  STG.E desc[UR10][R2.64+-0x1c], RZ ;  /* 0xffffe4ff02007986 */ /* 0x0001e2000c10190a */
[----:B------:R-:W-:-:S03]  /*01d0*/  IMAD.X R7, RZ, RZ, R3, P0 ;  /* 0x000000ffff077224 */ /* 0x000fc600000e0603 */
[----:B------:R0:W-:Y:S04]  /*01e0*/  STG.E desc[UR10][R2.64+-0x18], RZ ;  /* 0xffffe8ff02007986 */ /* 0x0001e8000c10190a */
        /* <DEDUP_REMOVED lines=12> */
[----:B------:R0:W-:Y:S01]  /*02b0*/  STG.E desc[UR10][R2.64+0x1c], RZ ;  /* 0x00001cff02007986 */ /* 0x0001e2000c10190a */
[----:B------:R-:W-:Y:S05]  /*02c0*/  BRA.U UP1, `(.L_x_4) ;  /* 0xfffffffd01a47547 */ /* 0x000fea000b83ffff */
.L_x_3:
[----:B------:R-:W-:Y:S05]  /*02d0*/  BRA.U !UP0, `(.L_x_2) ;  /* 0x0000000108947547 */ /* 0x000fea000b800000 */
[----:B------:R-:W-:Y:S02]  /*02e0*/  UISETP.GE.U32.AND UP0, UPT, UR7, 0x8, UPT ;  /* 0x000000080700788c */ /* 0x000fe4000bf06070 */
[----:B------:R-:W-:-:S04]  /*02f0*/  ULOP3.LUT UR5, UR6, 0x7, URZ, 0xc0, !UPT ;  /* 0x0000000706057892 */ /* 0x000fc8000f8ec0ff */
[----:B------:R-:W-:-:S03]  /*0300*/  UISETP.NE.AND UP1, UPT, UR5, URZ, UPT ;  /* 0x000000ff0500728c */ /* 0x000fc6000bf25270 */
[----:B------:R-:W-:Y:S08]  /*0310*/  BRA.U !UP0, `(.L_x_5) ;  /* 0x00000001082c7547 */ /* 0x000ff0000b800000 */
[----:B0-----:R-:W0:Y:S02]  /*0320*/  LDC.64 R2, c[0x0][0x398] ;  /* 0x0000e600ff027b82 */ /* 0x001e240000000a00 */
[C---:B0-----:R-:W-:Y:S01]  /*0330*/  IMAD.WIDE.U32 R2, R5.reuse, 0x4, R2 ;  /* 0x0000000405027825 */ /* 0x041fe200078e0002 */
[----:B------:R-:W-:-:S04]  /*0340*/  IADD3 R5, PT, PT, R5, 0x8, RZ ;  /* 0x0000000805057810 */ /* 0x000fc80007ffe0ff */
[----:B------:R1:W-:Y:S04]  /*0350*/  STG.E desc[UR10][R2.64], RZ ;  /* 0x000000ff02007986 */ /* 0x0003e8000c10190a */
[----:B------:R1:W-:Y:S04]  /*0360*/  STG.E desc[UR10][R2.64+0x4], RZ ;  /* 0x000004ff02007986 */ /* 0x0003e8000c10190a */
[----:B------:R1:W-:Y:S04]  /*0370*/  STG.E desc[UR10][R2.64+0x8], RZ ;  /* 0x000008ff02007986 */ /* 0x0003e8000c10190a */
[----:B------:R1:W-:Y:S04]  /*0380*/  STG.E desc[UR10][R2.64+0xc], RZ ;  /* 0x00000cff02007986 */ /* 0x0003e8000c10190a */
[----:B------:R1:W-:Y:S04]  /*0390*/  STG.E desc[UR10][R2.64+0x10], RZ ;  /* 0x000010ff02007986 */ /* 0x0003e8000c10190a */
[----:B------:R1:W-:Y:S04]  /*03a0*/  STG.E desc[UR10][R2.64+0x14], RZ ;  /* 0x000014ff02007986 */ /* 0x0003e8000c10190a */
[----:B------:R1:W-:Y:S04]  /*03b0*/  STG.E desc[UR10][R2.64+0x18], RZ ;  /* 0x000018ff02007986 */ /* 0x0003e8000c10190a */
[----:B------:R1:W-:Y:S02]  /*03c0*/  STG.E desc[UR10][R2.64+0x1c], RZ ;  /* 0x00001cff02007986 */ /* 0x0003e4000c10190a */
.L_x_5:
[----:B------:R-:W-:Y:S05]  /*03d0*/  BRA.U !UP1, `(.L_x_2) ;  /* 0x0000000109547547 */ /* 0x000fea000b800000 */
[----:B------:R-:W-:Y:S02]  /*03e0*/  UISETP.GE.U32.AND UP0, UPT, UR5, 0x4, UPT ;  /* 0x000000040500788c */ /* 0x000fe4000bf06070 */
[----:B------:R-:W-:-:S04]  /*03f0*/  ULOP3.LUT UR4, UR6, 0x3, URZ, 0xc0, !UPT ;  /* 0x0000000306047892 */ /* 0x000fc8000f8ec0ff */
[----:B------:R-:W-:-:S03]  /*0400*/  UISETP.NE.AND UP1, UPT, UR4, URZ, UPT ;  /* 0x000000ff0400728c */ /* 0x000fc6000bf25270 */
[----:B------:R-:W-:Y:S08]  /*0410*/  BRA.U !UP0, `(.L_x_6) ;  /* 0x00000001081c7547 */ /* 0x000ff0000b800000 */
[----:B01----:R-:W0:Y:S02]  /*0420*/  LDC.64 R2, c[0x0][0x398] ;  /* 0x0000e600ff027b82 */ /* 0x003e240000000a00 */
[----:B0-----:R-:W-:-:S04]  /*0430*/  IMAD.WIDE.U32 R2, R5, 0x4, R2 ;  /* 0x0000000405027825 */ /* 0x001fc800078e0002 */
[----:B------:R-:W-:Y:S01]  /*0440*/  VIADD R5, R5, 0x4 ;  /* 0x0000000405057836 */ /* 0x000fe20000000000 */
[----:B------:R2:W-:Y:S04]  /*0450*/  STG.E desc[UR10][R2.64], RZ ;  /* 0x000000ff02007986 */ /* 0x0005e8000c10190a */
[----:B------:R2:W-:Y:S04]  /*0460*/  STG.E desc[UR10][R2.64+0x4], RZ ;  /* 0x000004ff02007986 */ /* 0x0005e8000c10190a */
[----:B------:R2:W-:Y:S04]  /*0470*/  STG.E desc[UR10][R2.64+0x8], RZ ;  /* 0x000008ff02007986 */ /* 0x0005e8000c10190a */
[----:B------:R2:W-:Y:S02]  /*0480*/  STG.E desc[UR10][R2.64+0xc], RZ ;  /* 0x00000cff02007986 */ /* 0x0005e4000c10190a */
.L_x_6:
[----:B------:R-:W-:Y:S05]  /*0490*/  BRA.U !UP1, `(.L_x_2) ;  /* 0x0000000109247547 */ /* 0x000fea000b800000 */
[----:B012---:R-:W0:Y:S01]  /*04a0*/  LDC.64 R2, c[0x0][0x398] ;  /* 0x0000e600ff027b82 */ /* 0x007e220000000a00 */
[----:B------:R-:W-:Y:S01]  /*04b0*/  UIADD3 UR4, UPT, UPT, -UR4, URZ, URZ ;  /* 0x000000ff04047290 */ /* 0x000fe2000fffe1ff */
[----:B0-----:R-:W-:-:S11]  /*04c0*/  IMAD.WIDE.U32 R2, R5, 0x4, R2 ;  /* 0x0000000405027825 */ /* 0x001fd600078e0002 */
.L_x_7:
[----:B------:R-:W-:Y:S01]  /*04d0*/  UIADD3 UR4, UPT, UPT, UR4, 0x1, URZ ;  /* 0x0000000104047890 */ /* 0x000fe2000fffe0ff */
[----:B------:R0:W-:Y:S03]  /*04e0*/  STG.E desc[UR10][R2.64], RZ ;  /* 0x000000ff02007986 */ /* 0x0001e6000c10190a */
[----:B------:R-:W-:Y:S01]  /*04f0*/  UISETP.NE.AND UP0, UPT, UR4, URZ, UPT ;  /* 0x000000ff0400728c */ /* 0x000fe2000bf05270 */
[----:B0-----:R-:W-:-:S04]  /*0500*/  IADD3 R2, P0, PT, R2, 0x4, RZ ;  /* 0x0000000402027810 */ /* 0x001fc80007f1e0ff */
[----:B------:R-:W-:-:S04]  /*0510*/  IADD3.X R3, PT, PT, RZ, R3, RZ, P0, !PT ;  /* 0x00000003ff037210 */ /* 0x000fc800007fe4ff */
[----:B------:R-:W-:Y:S05]  /*0520*/  BRA.U UP0, `(.L_x_7) ;  /* 0xfffffffd00e87547 */ /* 0x000fea000b83ffff */
.L_x_2:
[----:B------:R-:W3:Y:S02]  /*0530*/  LDCU UR6, c[0x0][0x3ac] ;  /* 0x00007580ff0677ac */ /* 0x000ee40008000800 */
[----:B---3--:R-:W-:-:S09]  /*0540*/  UISETP.GE.AND UP0, UPT, UR6, 0x1, UPT ;  /* 0x000000010600788c */ /* 0x008fd2000bf06270 */
[----:B------:R-:W-:Y:S05]  /*0550*/  BRA.U !UP0, `(.L_x_1) ;  /* 0x0000000508287547 */ /* 0x000fea000b800000 */
[----:B------:R-:W-:Y:S01]  /*0560*/  UISETP.GE.U32.AND UP1, UPT, UR6, 0x10, UPT ;  /* 0x000000100600788c */ /* 0x000fe2000bf26070 */
[----:B------:R-:W-:Y:S01]  /*0570*/  IMAD.MOV.U32 R5, RZ, RZ, RZ ;  /* 0x000000ffff057224 */ /* 0x000fe200078e00ff */
[----:B------:R-:W-:-:S04]  /*0580*/  ULOP3.LUT UR7, UR6, 0xf, URZ, 0xc0, !UPT ;  /* 0x0000000f06077892 */ /* 0x000fc8000f8ec0ff */
[----:B------:R-:W-:-:S03]  /*0590*/  UISETP.NE.AND UP0, UPT, UR7, URZ, UPT ;  /* 0x000000ff0700728c */ /* 0x000fc6000bf05270 */
[----:B------:R-:W-:Y:S08]  /*05a0*/  BRA.U !UP1, `(.L_x_8) ;  /* 0x00000001097c7547 */ /* 0x000ff0000b800000 */
[----:B------:R-:W3:Y:S01]  /*05b0*/  LDCU.64 UR4, c[0x0][0x3a0] ;  /* 0x00007400ff0477ac */ /* 0x000ee20008000a00 */
[----:B------:R-:W-:-:S04]  /*05c0*/  ULOP3.LUT UR8, UR6, 0x7ffffff0, URZ, 0xc0, !UPT ;  /* 0x7ffffff006087892 */ /* 0x000fc8000f8ec0ff */
[----:B------:R-:W-:Y:S02]  /*05d0*/  UIADD3 UR9, UPT, UPT, -UR8, URZ, URZ ;  /* 0x000000ff08097290 */ /* 0x000fe4000fffe1ff */
[----:B------:R-:W-:Y:S01]  /*05e0*/  MOV R5, UR8 ;  /* 0x0000000800057c02 */ /* 0x000fe20008000f00 */
[----:B---3--:R-:W-:-:S04]  /*05f0*/  UIADD3 UR4, UP1, UPT, UR4, 0x20, URZ ;  /* 0x0000002004047890 */ /* 0x008fc8000ff3e0ff */
[----:B------:R-:W-:Y:S02]  /*0600*/  UIADD3.X UR5, UPT, UPT, URZ, UR5, URZ, UP1, !UPT ;  /* 0x00000005ff057290 */ /* 0x000fe40008ffe4ff */
[----:B------:R-:W-:-:S04]  /*0610*/  IMAD.U32 R4, RZ, RZ, UR4 ;  /* 0x00000004ff047e24 */ /* 0x000fc8000f8e00ff */
[----:B------:R-:W-:-:S07]  /*0620*/  MOV R7, UR5 ;  /* 0x0000000500077c02 */ /* 0x000fce0008000f00 */
.L_x_9:
[----:B0123--:R-:W-:Y:S01]  /*0630*/  IMAD.MOV.U32 R2, RZ, RZ, R4 ;  /* 0x000000ffff027224 */ /* 0x00ffe200078e0004 */
        /* <DEDUP_REMOVED lines=22> */
.L_x_8:
[----:B------:R-:W-:Y:S05]  /*07a0*/  BRA.U !UP0, `(.L_x_1) ;  /* 0x0000000108947547 */ /* 0x000fea000b800000 */
[----:B------:R-:W-:Y:S02]  /*07b0*/  UISETP.GE.U32.AND UP0, UPT, UR7, 0x8, UPT ;  /* 0x000000080700788c */ /* 0x000fe4000bf06070 */
[----:B------:R-:W-:-:S04]  /*07c0*/  ULOP3.LUT UR5, UR6, 0x7, URZ, 0xc0, !UPT ;  /* 0x0000000706057892 */ /* 0x000fc8000f8ec0ff */
[----:B------:R-:W-:-:S03]  /*07d0*/  UISETP.NE.AND UP1, UPT, UR5, URZ, UPT ;  /* 0x000000ff0500728c */ /* 0x000fc6000bf25270 */
[----:B------:R-:W-:Y:S08]  /*07e0*/  BRA.U !UP0, `(.L_x_10) ;  /* 0x00000001082c7547 */ /* 0x000ff0000b800000 */
[----:B0123--:R-:W0:Y:S02]  /*07f0*/  LDC.64 R2, c[0x0][0x3a0] ;  /* 0x0000e800ff027b82 */ /* 0x00fe240000000a00 */
        /* <DEDUP_REMOVED lines=10> */
.L_x_10:
[----:B------:R-:W-:Y:S05]  /*08a0*/  BRA.U !UP1, `(.L_x_1) ;  /* 0x0000000109547547 */ /* 0x000fea000b800000 */
[----:B------:R-:W-:Y:S02]  /*08b0*/  UISETP.GE.U32.AND UP0, UPT, UR5, 0x4, UPT ;  /* 0x000000040500788c */ /* 0x000fe4000bf06070 */
[----:B------:R-:W-:-:S04]  /*08c0*/  ULOP3.LUT UR4, UR6, 0x3, URZ, 0xc0, !UPT ;  /* 0x0000000306047892 */ /* 0x000fc8000f8ec0ff */
[----:B------:R-:W-:-:S03]  /*08d0*/  UISETP.NE.AND UP1, UPT, UR4, URZ, UPT ;  /* 0x000000ff0400728c */ /* 0x000fc6000bf25270 */
[----:B------:R-:W-:Y:S08]  /*08e0*/  BRA.U !UP0, `(.L_x_11) ;  /* 0x00000001081c7547 */ /* 0x000ff0000b800000 */
[----:B01234-:R-:W0:Y:S02]  /*08f0*/  LDC.64 R2, c[0x0][0x3a0] ;  /* 0x0000e800ff027b82 */ /* 0x01fe240000000a00 */
[----:B0-----:R-:W-:-:S04]  /*0900*/  IMAD.WIDE.U32 R2, R5, 0x4, R2 ;  /* 0x0000000405027825 */ /* 0x001fc800078e0002 */
[----:B------:R-:W-:Y:S01]  /*0910*/  VIADD R5, R5, 0x4 ;  /* 0x0000000405057836 */ /* 0x000fe20000000000 */
[----:B------:R0:W-:Y:S04]  /*0920*/  STG.E desc[UR10][R2.64], RZ ;  /* 0x000000ff02007986 */ /* 0x0001e8000c10190a */
[----:B------:R0:W-:Y:S04]  /*0930*/  STG.E desc[UR10][R2.64+0x4], RZ ;  /* 0x000004ff02007986 */ /* 0x0001e8000c10190a */
[----:B------:R0:W-:Y:S04]  /*0940*/  STG.E desc[UR10][R2.64+0x8], RZ ;  /* 0x000008ff02007986 */ /* 0x0001e8000c10190a */
[----:B------:R0:W-:Y:S02]  /*0950*/  STG.E desc[UR10][R2.64+0xc], RZ ;  /* 0x00000cff02007986 */ /* 0x0001e4000c10190a */
.L_x_11:
[----:B------:R-:W-:Y:S05]  /*0960*/  BRA.U !UP1, `(.L_x_1) ;  /* 0x0000000109247547 */ /* 0x000fea000b800000 */
[----:B01234-:R-:W0:Y:S01]  /*0970*/  LDC.64 R2, c[0x0][0x3a0] ;  /* 0x0000e800ff027b82 */ /* 0x01fe220000000a00 */
[----:B------:R-:W-:Y:S01]  /*0980*/  UIADD3 UR4, UPT, UPT, -UR4, URZ, URZ ;  /* 0x000000ff04047290 */ /* 0x000fe2000fffe1ff */
[----:B0-----:R-:W-:-:S11]  /*0990*/  IMAD.WIDE.U32 R2, R5, 0x4, R2 ;  /* 0x0000000405027825 */ /* 0x001fd600078e0002 */
.L_x_12:
[----:B------:R-:W-:Y:S01]  /*09a0*/  UIADD3 UR4, UPT, UPT, UR4, 0x1, URZ ;  /* 0x0000000104047890 */ /* 0x000fe2000fffe0ff */
[----:B------:R0:W-:Y:S03]  /*09b0*/  STG.E desc[UR10][R2.64], RZ ;  /* 0x000000ff02007986 */ /* 0x0001e6000c10190a */
[----:B------:R-:W-:Y:S01]  /*09c0*/  UISETP.NE.AND UP0, UPT, UR4, URZ, UPT ;  /* 0x000000ff0400728c */ /* 0x000fe2000bf05270 */
[----:B0-----:R-:W-:-:S04]  /*09d0*/  IADD3 R2, P0, PT, R2, 0x4, RZ ;  /* 0x0000000402027810 */ /* 0x001fc80007f1e0ff */
[----:B------:R-:W-:-:S04]  /*09e0*/  IADD3.X R3, PT, PT, RZ, R3, RZ, P0, !PT ;  /* 0x00000003ff037210 */ /* 0x000fc800007fe4ff */
[----:B------:R-:W-:Y:S05]  /*09f0*/  BRA.U UP0, `(.L_x_12) ;  /* 0xfffffffd00e87547 */ /* 0x000fea000b83ffff */
.L_x_1:
[----:B------:R-:W-:Y:S05]  /*0a00*/  BSYNC.RECONVERGENT B0 ;  /* 0x0000000000007941 */ /* 0x000fea0003800200 */
.L_x_0:
[----:B------:R-:W5:Y:S01]  /*0a10*/  LDCU UR4, c[0x0][0x3a8] ;  /* 0x00007500ff0477ac */ /* 0x000f620008000800 */
[----:B------:R-:W-:Y:S01]  /*0a20*/  BAR.SYNC.DEFER_BLOCKING 0x0 ;  /* 0x0000000000007b1d */ /* 0x000fe20000010000 */
[----:B-----5:R-:W-:-:S13]  /*0a30*/  ISETP.GE.AND P0, PT, R0, UR4, PT ;  /* 0x0000000400007c0c */ /* 0x020fda000bf06270 */
[----:B------:R-:W-:Y:S05]  /*0a40*/  @P0 BRA `(.L_x_13) ;  /* 0x00000000003c0947 */ /* 0x000fea0003800000 */
[----:B------:R-:W0:Y:S01]  /*0a50*/  S2R R11, SR_CTAID.X ;  /* 0x00000000000b7919 */ /* 0x000e220000002500 */
[----:B------:R-:W0:Y:S08]  /*0a60*/  LDC R13, c[0x0][0x360] ;  /* 0x0000d800ff0d7b82 */ /* 0x000e300000000800 */
[----:B------:R-:W0:Y:S08]  /*0a70*/  LDC R15, c[0x0][0x3a8] ;  /* 0x0000ea00ff0f7b82 */ /* 0x000e300000000800 */
[----:B------:R-:W0:Y:S08]  /*0a80*/  LDC.64 R6, c[0x0][0x390] ;  /* 0x0000e400ff067b82 */ /* 0x000e300000000a00 */
[----:B------:R-:W0:Y:S02]  /*0a90*/  LDC.64 R8, c[0x0][0x398] ;  /* 0x0000e600ff087b82 */ /* 0x000e240000000a00 */
.L_x_15:
[----:B01234-:R-:W-:-:S04]  /*0aa0*/  IMAD R3, R11, R15, R0 ;  /* 0x0000000f0b037224 */ /* 0x01ffc800078e0200 */
[----:B------:R-:W-:-:S06]  /*0ab0*/  IMAD.WIDE R2, R3, 0x4, R6 ;  /* 0x0000000403027825 */ /* 0x000fcc00078e0206 */
[----:B------:R-:W2:Y:S01]  /*0ac0*/  LDG.E R3, desc[UR10][R2.64] ;  /* 0x0000000a02037981 */ /* 0x000ea2000c1e1900 */
[----:B------:R-:W-:-:S05]  /*0ad0*/  IMAD.WIDE R4, R0, 0x4, R8 ;  /* 0x0000000400047825 */ /* 0x000fca00078e0208 */
[----:B--2---:R0:W-:Y:S01]  /*0ae0*/  STG.E desc[UR10][R4.64], R3 ;  /* 0x0000000304007986 */ /* 0x0041e2000c10190a */
[----:B------:R-:W-:-:S13]  /*0af0*/  FSETP.NEU.AND P0, PT, R3, RZ, PT ;  /* 0x000000ff0300720b */ /* 0x000fda0003f0d000 */
[----:B0-----:R-:W-:Y:S05]  /*0b00*/  @P0 BRA `(.L_x_14) ;  /* 0x0000000000180947 */ /* 0x001fea0003800000 */
[----:B------:R-:W-:-:S05]  /*0b10*/  IMAD.IADD R0, R13, 0x1, R0 ;  /* 0x000000010d007824 */ /* 0x000fca00078e0200 */
[----:B------:R-:W-:-:S13]  /*0b20*/  ISETP.GE.AND P0, PT, R0, R15, PT ;  /* 0x0000000f0000720c */ /* 0x000fda0003f06270 */
[----:B------:R-:W-:Y:S05]  /*0b30*/  @!P0 BRA `(.L_x_15) ;  /* 0xfffffffc00d88947 */ /* 0x000fea000383ffff */
.L_x_13:
[----:B------:R-:W-:Y:S05]  /*0b40*/  WARPSYNC.ALL ;  /* 0x0000000000007948 */ /* 0x000fea0003800000 */
[----:B------:R-:W-:Y:S06]  /*0b50*/  BAR.SYNC.DEFER_BLOCKING 0x0 ;  /* 0x0000000000007b1d */ /* 0x000fec0000010000 */
[----:B------:R-:W-:Y:S05]  /*0b60*/  EXIT ;  /* 0x000000000000794d */ /* 0x000fea0003800000 */
.L_x_14:
[----:B------:R-:W-:Y:S05]  /*0b70*/  BPT.TRAP 0x1 ;  /* 0x000000040000795c */ /* 0x000fea0000300000 */
.L_x_16:
[----:B------:R-:W-:-:S00]  /*0b80*/  BRA `(.L_x_16) ;  /* 0xfffffffc00fc7947 */ /* 0x000fc0000383ffff */
[----:B------:R-:W-:-:S00]  /*0b90*/  NOP ;  /* 0x0000000000007918 */ /* 0x000fc00000000000 */
        /* <DEDUP_REMOVED lines=14> */
.L_x_88:


//--------------------- .text._Z10omp_kernelPfiS_iiiS_ --------------------------
	.section	.text._Z10omp_kernelPfiS_iiiS_,"ax",@progbits
	.align	128
        .global         _Z10omp_kernelPfiS_iiiS_
        .type           _Z10omp_kernelPfiS_iiiS_,@function
        .size           _Z10omp_kernelPfiS_iiiS_,(.L_x_87 - _Z10omp_kernelPfiS_iiiS_)
        .other          _Z10omp_kernelPfiS_iiiS_,@"STO_CUDA_ENTRY STV_DEFAULT"
_Z10omp_kernelPfiS_iiiS_:
.text._Z10omp_kernelPfiS_iiiS_:
[----:B------:R-:W0:Y:S01]  /*0000*/  LDC R1, c[0x0][0x37c] ;  /* 0x0000df00ff017b82 */ /* 0x000e220000000800 */
[----:B------:R-:W1:Y:S01]  /*0010*/  S2R R2, SR_CTAID.X ;  /* 0x0000000000027919 */ /* 0x000e620000002500 */
[----:B------:R-:W1:Y:S01]  /*0020*/  LDCU UR4, c[0x0][0x360] ;  /* 0x00006c00ff0477ac */ /* 0x000e620008000800 */
[----:B------:R-:W1:Y:S01]  /*0030*/  S2R R3, SR_TID.X ;  /* 0x0000000000037919 */ /* 0x000e620000002100 */
[----:B------:R-:W2:Y:S01]  /*0040*/  LDCU UR5, c[0x0][0x398] ;  /* 0x00007300ff0577ac */ /* 0x000ea20008000800 */
[----:B-1----:R-:W-:-:S05]  /*0050*/  IMAD R2, R2, UR4, R3 ;  /* 0x0000000402027c24 */ /* 0x002fca000f8e0203 */
[----:B--2---:R-:W-:-:S13]  /*0060*/  ISETP.GE.AND P0, PT, R2, UR5, PT ;  /* 0x0000000502007c0c */ /* 0x004fda000bf06270 */
[----:B0-----:R-:W-:Y:S05]  /*0070*/  @P0 EXIT ;  /* 0x000000000000094d */ /* 0x001fea0003800000 */
[----:B------:R-:W0:Y:S01]  /*0080*/  LDCU UR38, c[0x0][0x39c] ;  /* 0x00007380ff2677ac */ /* 0x000e220008000800 */
[----:B------:R-:W-:Y:S01]  /*0090*/  MOV R0, 0x0 ;  /* 0x0000000000007802 */ /* 0x000fe20000000f00 */
[----:B------:R-:W1:Y:S03]  /*00a0*/  LDCU.64 UR36, c[0x0][0x358] ;  /* 0x00006b00ff2477ac */ /* 0x000e660008000a00 */
[----:B------:R2:W3:Y:S01]  /*00b0*/  LDC.64 R6, c[0x4][R0] ;  /* 0x0100000000067b82 */ /* 0x0004e20000000a00 */
[----:B0-----:R-:W-:-:S06]  /*00c0*/  UIMAD.WIDE UR38, UR38, 0x4, URZ ;  /* 0x00000004262678a5 */ /* 0x001fcc000f8e02ff */
[----:B------:R-:W-:Y:S01]  /*00d0*/  MOV R9, UR39 ;  /* 0x0000002700097c02 */ /* 0x000fe20008000f00 */
[----:B------:R-:W-:Y:S01]  /*00e0*/  IMAD.U32 R8, RZ, RZ, UR38 ;  /* 0x00000026ff087e24 */ /* 0x000fe2000f8e00ff */
[----:B------:R-:W-:Y:S02]  /*00f0*/  MOV R5, UR39 ;  /* 0x0000002700057c02 */ /* 0x000fe40008000f00 */
[----:B------:R-:W-:Y:S02]  /*0100*/  MOV R4, UR38 ;  /* 0x0000002600047c02 */ /* 0x000fe40008000f00 */
[----:B-12---:R-:W-:-:S07]  /*0110*/  MOV R5, R9 ;  /* 0x0000000900057202 */ /* 0x006fce0000000f00 */
[----:B------:R-:W-:-:S07]  /*0120*/  LEPC R20, `(.L_x_17) ;  /* 0x000000001014794e */ /* 0x000fce0000000000 */
[----:B---3--:R-:W-:Y:S05]  /*0130*/  CALL.ABS.NOINC R6 ;  /* 0x0000000006007343 */ /* 0x008fea0003c00000 */
.L_x_17:
[----:B------:R-:W0:Y:S01]  /*0140*/  LDCU UR4, c[0x0][0x39c] ;  /* 0x00007380ff0477ac */ /* 0x000e220008000800 */
[----:B------:R-:W1:Y:S01]  /*0150*/  LDC R22, c[0x0][0x3a0] ;  /* 0x0000e800ff167b82 */ /* 0x000e620000000800 */
[----:B------:R-:W-:Y:S01]  /*0160*/  MOV R24, 0x0 ;  /* 0x0000000000187802 */ /* 0x000fe20000000f00 */
[----:B------:R-:W-:Y:S01]  /*0170*/  IMAD.MOV.U32 R18, RZ, RZ, R4 ;  /* 0x000000ffff127224 */ /* 0x000fe200078e0004 */
[----:B------:R-:W-:-:S05]  /*0180*/  MOV R19, R5 ;  /* 0x0000000500137202 */ /* 0x000fca0000000f00 */
[----:B------:R2:W3:Y:S01]  /*0190*/  LDC.64 R6, c[0x4][R24] ;  /* 0x0100000018067b82 */ /* 0x0004e20000000a00 */
[----:B0-----:R-:W-:Y:S01]  /*01a0*/  UISETP.NE.AND UP0, UPT, UR4, URZ, UPT ;  /* 0x000000ff0400728c */ /* 0x001fe2000bf05270 */
[----:B-1----:R-:W-:-:S08]  /*01b0*/  IMAD.WIDE R22, R22, 0x4, RZ ;  /* 0x0000000416167825 */ /* 0x002fd000078e02ff */
[----:B--2---:R-:W-:Y:S05]  /*01c0*/  BRA.U !UP0, `(.L_x_18) ;  /* 0x0000000108487547 */ /* 0x004fea000b800000 */
[----:B------:R-:W0:Y:S01]  /*01d0*/  LDC.64 R4, c[0x0][0x390] ;  /* 0x0000e400ff047b82 */ /* 0x000e220000000a00 */
[----:B------:R-:W-:Y:S02]  /*01e0*/  IMAD R3, R2, UR4, RZ ;  /* 0x0000000402037c24 */ /* 0x000fe4000f8e02ff */
[----:B------:R-:W-:Y:S01]  /*01f0*/  HFMA2 R13, -RZ, RZ, 0, 0 ;  /* 0x00000000ff0d7431 */ /* 0x000fe200000001ff */
[----:B------:R-:W-:Y:S01]  /*0200*/  BSSY.RECONVERGENT B0, `(.L_x_18) ;  /* 0x000000e000007945 */ /* 0x000fe20003800200 */
[----:B------:R-:W-:Y:S02]  /*0210*/  IMAD.MOV.U32 R15, RZ, RZ, RZ ;  /* 0x000000ffff0f7224 */ /* 0x000fe400078e00ff */
[----:B0-----:R-:W-:-:S07]  /*0220*/  IMAD.WIDE R4, R3, 0x4, R4 ;  /* 0x0000000403047825 */ /* 0x001fce00078e0204 */
.L_x_19:
[----:B------:R-:W-:-:S04]  /*0230*/  IADD3 R8, P0, PT, R4, R13, RZ ;  /* 0x0000000d04087210 */ /* 0x000fc80007f1e0ff */
[----:B0-----:R-:W-:-:S06]  /*0240*/  IADD3.X R9, PT, PT, R5, R15, RZ, P0, !PT ;  /* 0x0000000f05097210 */ /* 0x001fcc00007fe4ff */
[----:B------:R-:W2:Y:S01]  /*0250*/  LDG.E.U8 R9, desc[UR36][R8.64] ;  /* 0x0000002408097981 */ /* 0x000ea2000c1e1100 */
[----:B------:R-:W-:-:S04]  /*0260*/  IADD3 R10, P0, PT, R18, R13, RZ ;  /* 0x0000000d120a7210 */ /* 0x000fc80007f1e0ff */
[----:B------:R-:W-:Y:S02]  /*0270*/  IADD3.X R11, PT, PT, R19, R15, RZ, P0, !PT ;  /* 0x0000000f130b7210 */ /* 0x000fe400007fe4ff */
[----:B------:R-:W-:-:S05]  /*0280*/  IADD3 R13, P0, PT, R13, 0x1, RZ ;  /* 0x000000010d0d7810 */ /* 0x000fca0007f1e0ff */
[----:B------:R-:W-:Y:S01]  /*0290*/  IMAD.X R15, RZ, RZ, R15, P0 ;  /* 0x000000ffff0f7224 */ /* 0x000fe200000e060f */
[----:B------:R-:W-:-:S04]  /*02a0*/  ISETP.GE.U32.AND P0, PT, R13, UR38, PT ;  /* 0x000000260d007c0c */ /* 0x000fc8000bf06070 */
[----:B------:R-:W-:Y:S01]  /*02b0*/  ISETP.GE.U32.AND.EX P0, PT, R15, UR39, PT, P0 ;  /* 0x000000270f007c0c */ /* 0x000fe2000bf06100 */
[----:B--2---:R0:W-:-:S12]  /*02c0*/  ST.E.U8 desc[UR36][R10.64], R9 ;  /* 0x000000090a007985 */ /* 0x0041d8000c101124 */
[----:B------:R-:W-:Y:S05]  /*02d0*/  @!P0 BRA `(.L_x_19) ;  /* 0xfffffffc00d48947 */ /* 0x000fea000383ffff */
[----:B------:R-:W-:Y:S05]  /*02e0*/  BSYNC.RECONVERGENT B0 ;  /* 0x0000000000007941 */ /* 0x000fea0003800200 */
.L_x_18:
[----:B------:R-:W-:Y:S02]  /*02f0*/  MOV R4, R22 ;  /* 0x0000001600047202 */ /* 0x000fe40000000f00 */
[----:B------:R-:W-:-:S07]  /*0300*/  MOV R5, R23 ;  /* 0x0000001700057202 */ /* 0x000fce0000000f00 */
[----:B------:R-:W-:-:S07]  /*0310*/  LEPC R20, `(.L_x_20) ;  /* 0x000000001014794e */ /* 0x000fce0000000000 */
[----:B0--3--:R-:W-:Y:S05]  /*0320*/  CALL.ABS.NOINC R6 ;  /* 0x0000000006007343 */ /* 0x009fea0003c00000 */
.L_x_20:
[----:B------:R-:W0:Y:S01]  /*0330*/  LDC.64 R24, c[0x4][R24] ;  /* 0x0100000018187b82 */ /* 0x000e220000000a00 */
[----:B------:R-:W-:Y:S01]  /*0340*/  IMAD.MOV.U32 R16, RZ, RZ, R4 ;  /* 0x000000ffff107224 */ /* 0x000fe200078e0004 */
[----:B------:R-:W-:Y:S01]  /*0350*/  MOV R17, R5 ;  /* 0x0000000500117202 */ /* 0x000fe20000000f00 */
[----:B------:R-:W-:Y:S01]  /*0360*/  IMAD.MOV.U32 R5, RZ, RZ, R23 ;  /* 0x000000ffff057224 */ /* 0x000fe200078e0017 */
[----:B------:R-:W-:-:S07]  /*0370*/  MOV R4, R22 ;  /* 0x0000001600047202 */ /* 0x000fce0000000f00 */
[----:B------:R-:W-:-:S07]  /*0380*/  LEPC R20, `(.L_x_21) ;  /* 0x000000001014794e */ /* 0x000fce0000000000 */
[----:B0-----:R-:W-:Y:S05]  /*0390*/  CALL.ABS.NOINC R24 ;  /* 0x0000000018007343 */ /* 0x001fea0003c00000 */
.L_x_21:
[----:B------:R-:W0:Y:S01]  /*03a0*/  LDC R0, c[0x0][0x388] ;  /* 0x0000e200ff007b82 */ /* 0x000e220000000800 */
[----:B------:R-:W-:Y:S01]  /*03b0*/  MOV R22, R4 ;  /* 0x0000000400167202 */ /* 0x000fe20000000f00 */
[----:B------:R-:W-:Y:S01]  /*03c0*/  IMAD.MOV.U32 R9, RZ, RZ, RZ ;  /* 0x000000ffff097224 */ /* 0x000fe200078e00ff */
[----:B------:R-:W-:-:S05]  /*03d0*/  MOV R23, R5 ;  /* 0x0000000500177202 */ /* 0x000fca0000000f00 */
[----:B------:R-:W0:Y:S08]  /*03e0*/  LDC R3, c[0x0][0x39c] ;  /* 0x0000e700ff037b82 */ /* 0x000e300000000800 */
[----:B------:R-:W1:Y:S01]  /*03f0*/  LDC R6, c[0x0][0x3a0] ;  /* 0x0000e800ff067b82 */ /* 0x000e620000000800 */
[----:B0-----:R-:W-:-:S04]  /*0400*/  VIMNMX R0, PT, PT, R3, R0, PT ;  /* 0x0000000003007248 */ /* 0x001fc80003fe0100 */
[----:B------:R-:W-:-:S04]  /*0410*/  ISETP.GE.AND P0, PT, R0, 0x1, PT ;  /* 0x000000010000780c */ /* 0x000fc80003f06270 */
[----:B-1----:R-:W-:-:S13]  /*0420*/  ISETP.LT.OR P0, PT, R6, 0x1, !P0 ;  /* 0x000000010600780c */ /* 0x002fda0004701670 */
[----:B------:R-:W-:Y:S05]  /*0430*/  @P0 BRA `(.L_x_22) ;  /* 0x00000028004c0947 */ /* 0x000fea0003800000 */
[----:B------:R-:W-:Y:S01]  /*0440*/  HFMA2 R9, -RZ, RZ, 0, 0 ;  /* 0x00000000ff097431 */ /* 0x000fe200000001ff */
[----:B------:R-:W-:Y:S01]  /*0450*/  BSSY.RECONVERGENT B3, `(.L_x_22) ;  /* 0x0000291000037945 */ /* 0x000fe20003800200 */
[C---:B------:R-:W-:Y:S02]  /*0460*/  LOP3.LUT R24, R3.reuse, 0x7, RZ, 0xc0, !PT ;  /* 0x0000000703187812 */ /* 0x040fe400078ec0ff */
[C---:B------:R-:W-:Y:S02]  /*0470*/  LOP3.LUT R21, R3.reuse, 0x3, RZ, 0xc0, !PT ;  /* 0x0000000303157812 */ /* 0x040fe400078ec0ff */
[C---:B------:R-:W-:Y:S02]  /*0480*/  LOP3.LUT R20, R3.reuse, 0xf, RZ, 0xc0, !PT ;  /* 0x0000000f03147812 */ /* 0x040fe400078ec0ff */
[----:B------:R-:W-:-:S07]  /*0490*/  LOP3.LUT R8, R3, 0x7ffffff0, RZ, 0xc0, !PT ;  /* 0x7ffffff003087812 */ /* 0x000fce00078ec0ff */
.L_x_59:
[----:B------:R-:W-:Y:S01]  /*04a0*/  ISETP.NE.AND P0, PT, R9, RZ, PT ;  /* 0x000000ff0900720c */ /* 0x000fe20003f05270 */
[----:B------:R-:W-:-:S12]  /*04b0*/  BSSY.RECONVERGENT B2, `(.L_x_23) ;  /* 0x000015e000027945 */ /* 0x000fd80003800200 */
[----:B01234-:R-:W-:Y:S05]  /*04c0*/  @!P0 BRA `(.L_x_24) ;  /* 0x0000000800dc8947 */ /* 0x01ffea0003800000 */
[----:B------:R-:W-:Y:S01]  /*04d0*/  BSSY.RECONVERGENT B1, `(.L_x_25) ;  /* 0x00000b5000017945 */ /* 0x000fe20003800200 */
[----:B------:R-:W-:Y:S02]  /*04e0*/  CS2R R14, SRZ ;  /* 0x00000000000e7805 */ /* 0x000fe4000001ff00 */
[----:B------:R-:W-:-:S07]  /*04f0*/  MOV R6, 0xffffffff ;  /* 0xffffffff00067802 */ /* 0x000fce0000000f00 */
.L_x_36:
[----:B------:R-:W-:Y:S04]  /*0500*/  BSSY.RECONVERGENT B0, `(.L_x_26) ;  /* 0x00000ad000007945 */ /* 0x000fe80003800200 */
[----:B------:R-:W-:Y:S01]  /*0510*/  BSSY.RELIABLE B4, `(.L_x_27) ;  /* 0x000000d000047945 */ /* 0x000fe20003800100 */
[----:B------:R-:W-:Y:S01]  /*0520*/  IMAD.MOV R3, RZ, RZ, -R9 ;  /* 0x000000ffff037224 */ /* 0x000fe200078e0a09 */
[----:B------:R-:W-:Y:S02]  /*0530*/  MOV R4, R16 ;  /* 0x0000001000047202 */ /* 0x000fe40000000f00 */
[----:B------:R-:W-:-:S07]  /*0540*/  MOV R5, R17 ;  /* 0x0000001100057202 */ /* 0x000fce0000000f00 */
.L_x_29:
[----:B------:R-:W2:Y:S02]  /*0550*/  LD.E R0, desc[UR36][R4.64] ;  /* 0x0000002404007980 */ /* 0x000ea4000c101900 */
[----:B--2---:R-:W-:-:S13]  /*0560*/  ISETP.NE.AND P0, PT, R0, R15, PT ;  /* 0x0000000f0000720c */ /* 0x004fda0003f05270 */
[----:B------:R-:W-:Y:S05]  /*0570*/  @!P0 BREAK.RELIABLE B4 ;  /* 0x0000000000048942 */ /* 0x000fea0003800100 */
[----:B------:R-:W-:Y:S05]  /*0580*/  @!P0 BRA `(.L_x_28) ;  /* 0x0000000800908947 */ /* 0x000fea0003800000 */
[----:B------:R-:W-:Y:S01]  /*0590*/  VIADD R3, R3, 0x1 ;  /* 0x0000000103037836 */ /* 0x000fe20000000000 */
[----:B------:R-:W-:-:S04]  /*05a0*/  IADD3 R4, P1, PT, R4, 0x4, RZ ;  /* 0x0000000404047810 */ /* 0x000fc80007f3e0ff */
[----:B------:R-:W-:Y:S02]  /*05b0*/  ISETP.NE.AND P0, PT, R3, RZ, PT ;  /* 0x000000ff0300720c */ /* 0x000fe40003f05270 */
[----:B------:R-:W-:-:S11]  /*05c0*/  IADD3.X R5, PT, PT, RZ, R5, RZ, P1, !PT ;  /* 0x00000005ff057210 */ /* 0x000fd60000ffe4ff */
[----:B------:R-:W-:Y:S05]  /*05d0*/  @P0 BRA `(.L_x_29) ;  /* 0xfffffffc00dc0947 */ /* 0x000fea000383ffff */
[----:B------:R-:W-:Y:S05]  /*05e0*/  BSYNC.RELIABLE B4 ;  /* 0x0000000000047941 */ /* 0x000fea0003800100 */
.L_x_27:
[----:B------:R-:W0:Y:S01]  /*05f0*/  LDCU UR4, c[0x0][0x39c] ;  /* 0x00007380ff0477ac */ /* 0x000e220008000800 */
[----:B------:R-:W-:Y:S02]  /*0600*/  HFMA2 R7, -RZ, RZ, 0, 0 ;  /* 0x00000000ff077431 */ /* 0x000fe400000001ff */
[----:B------:R-:W-:Y:S01]  /*0610*/  IMAD.MOV.U32 R3, RZ, RZ, RZ ;  /* 0x000000ffff037224 */ /* 0x000fe200078e00ff */
[----:B0-----:R-:W-:Y:S02]  /*0620*/  UISETP.GE.U32.AND UP0, UPT, UR4, 0x10, UPT ;  /* 0x000000100400788c */ /* 0x001fe4000bf06070 */
[----:B------:R-:W-:-:S07]  /*0630*/  IMAD R0, R15, UR4, RZ ;  /* 0x000000040f007c24 */ /* 0x000fce000f8e02ff */
[----:B------:R-:W-:Y:S05]  /*0640*/  BRA.U !UP0, `(.L_x_30) ;  /* 0x0000000108f07547 */ /* 0x000fea000b800000 */
[----:B------:R-:W-:Y:S01]  /*0650*/  BSSY.RECONVERGENT B4, `(.L_x_31) ;  /* 0x000003a000047945 */ /* 0x000fe20003800200 */
[----:B------:R-:W-:Y:S02]  /*0660*/  MOV R7, RZ ;  /* 0x000000ff00077202 */ /* 0x000fe40000000f00 */
[----:B------:R-:W-:-:S07]  /*0670*/  MOV R3, RZ ;  /* 0x000000ff00037202 */ /* 0x000fce0000000f00 */
.L_x_32:
[----:B------:R-:W0:Y:S01]  /*0680*/  LDC.64 R4, c[0x0][0x380] ;  /* 0x0000e000ff047b82 */ /* 0x000e220000000a00 */
[----:B------:R-:W-:Y:S02]  /*0690*/  IMAD.IADD R13, R0, 0x1, R3 ;  /* 0x00000001000d7824 */ /* 0x000fe400078e0203 */
[----:B------:R-:W-:-:S05]  /*06a0*/  IMAD.WIDE.U32 R10, R3, 0x4, R18 ;  /* 0x00000004030a7825 */ /* 0x000fca00078e0012 */
[----:B------:R-:W2:Y:S04]  /*06b0*/  LD.E R25, desc[UR36][R10.64+0x8] ;  /* 0x000008240a197980 */ /* 0x000ea8000c101900 */
[----:B------:R-:W3:Y:S01]  /*06c0*/  LD.E R27, desc[UR36][R10.64+0x3c] ;  /* 0x00003c240a1b7980 */ /* 0x000ee2000c101900 */
[----:B0-----:R-:W-:-:S03]  /*06d0*/  IMAD.WIDE.U32 R4, R13, 0x4, R4 ;  /* 0x000000040d047825 */ /* 0x001fc600078e0004 */
[----:B------:R-:W4:Y:S04]  /*06e0*/  LD.E R13, desc[UR36][R10.64] ;  /* 0x000000240a0d7980 */ /* 0x000f28000c101900 */
[----:B------:R-:W4:Y:S04]  /*06f0*/  LDG.E R12, desc[UR36][R4.64] ;  /* 0x00000024040c7981 */ /* 0x000f28000c1e1900 */
[----:B------:R-:W2:Y:S04]  /*0700*/  LDG.E R26, desc[UR36][R4.64+0x8] ;  /* 0x00000824041a7981 */ /* 0x000ea8000c1e1900 */
[----:B------:R-:W3:Y:S01]  /*0710*/  LDG.E R28, desc[UR36][R4.64+0x3c] ;  /* 0x00003c24041c7981 */ /* 0x000ee2000c1e1900 */
[----:B----4-:R-:W-:-:S03]  /*0720*/  FFMA R12, R12, R13, R7 ;  /* 0x0000000d0c0c7223 */ /* 0x010fc60000000007 */
[----:B------:R-:W4:Y:S04]  /*0730*/  LD.E R13, desc[UR36][R10.64+0x4] ;  /* 0x000004240a0d7980 */ /* 0x000f28000c101900 */
[----:B------:R-:W4:Y:S02]  /*0740*/  LDG.E R7, desc[UR36][R4.64+0x4] ;  /* 0x0000042404077981 */ /* 0x000f24000c1e1900 */
[----:B----4-:R-:W-:Y:S02]  /*0750*/  FFMA R7, R7, R13, R12 ;  /* 0x0000000d07077223 */ /* 0x010fe4000000000c */
[----:B------:R-:W4:Y:S04]  /*0760*/  LD.E R13, desc[UR36][R10.64+0xc] ;  /* 0x00000c240a0d7980 */ /* 0x000f28000c101900 */
[----:B------:R-:W4:Y:S01]  /*0770*/  LDG.E R12, desc[UR36][R4.64+0xc] ;  /* 0x00000c24040c7981 */ /* 0x000f22000c1e1900 */
[----:B--2---:R-:W-:-:S03]  /*0780*/  FFMA R7, R26, R25, R7 ;  /* 0x000000191a077223 */ /* 0x004fc60000000007 */
[----:B------:R-:W2:Y:S04]  /*0790*/  LD.E R25, desc[UR36][R10.64+0x10] ;  /* 0x000010240a197980 */ /* 0x000ea8000c101900 */
[----:B------:R-:W2:Y:S01]  /*07a0*/  LDG.E R26, desc[UR36][R4.64+0x10] ;  /* 0x00001024041a7981 */ /* 0x000ea2000c1e1900 */
[----:B----4-:R-:W-:-:S03]  /*07b0*/  FFMA R7, R12, R13, R7 ;  /* 0x0000000d0c077223 */ /* 0x010fc60000000007 */
        /* <DEDUP_REMOVED lines=23> */
[----:B------:R-:W-:Y:S01]  /*0930*/  IADD3 R3, PT, PT, R3, 0x10, RZ ;  /* 0x0000001003037810 */ /* 0x000fe20007ffe0ff */
[----:B----4-:R-:W-:Y:S02]  /*0940*/  FFMA R7, R12, R13, R7 ;  /* 0x0000000d0c077223 */ /* 0x010fe40000000007 */
[----:B------:R-:W4:Y:S04]  /*0950*/  LD.E R13, desc[UR36][R10.64+0x34] ;  /* 0x000034240a0d7980 */ /* 0x000f28000c101900 */
[----:B------:R-:W4:Y:S01]  /*0960*/  LDG.E R12, desc[UR36][R4.64+0x34] ;  /* 0x00003424040c7981 */ /* 0x000f22000c1e1900 */
[----:B--2---:R-:W-:-:S03]  /*0970*/  FFMA R7, R26, R25, R7 ;  /* 0x000000191a077223 */ /* 0x004fc60000000007 */
[----:B------:R-:W2:Y:S04]  /*0980*/  LD.E R25, desc[UR36][R10.64+0x38] ;  /* 0x000038240a197980 */ /* 0x000ea8000c101900 */
[----:B------:R-:W2:Y:S01]  /*0990*/  LDG.E R26, desc[UR36][R4.64+0x38] ;  /* 0x00003824041a7981 */ /* 0x000ea2000c1e1900 */
[----:B------:R-:W-:Y:S01]  /*09a0*/  ISETP.NE.AND P0, PT, R3, R8, PT ;  /* 0x000000080300720c */ /* 0x000fe20003f05270 */
[----:B----4-:R-:W-:-:S04]  /*09b0*/  FFMA R7, R12, R13, R7 ;  /* 0x0000000d0c077223 */ /* 0x010fc80000000007 */
[----:B--2---:R-:W-:-:S04]  /*09c0*/  FFMA R7, R26, R25, R7 ;  /* 0x000000191a077223 */ /* 0x004fc80000000007 */
[----:B---3--:R-:W-:-:S04]  /*09d0*/  FFMA R7, R28, R27, R7 ;  /* 0x0000001b1c077223 */ /* 0x008fc80000000007 */
[----:B------:R-:W-:Y:S05]  /*09e0*/  @P0 BRA `(.L_x_32) ;  /* 0xfffffffc00240947 */ /* 0x000fea000383ffff */
[----:B------:R-:W-:Y:S05]  /*09f0*/  BSYNC.RECONVERGENT B4 ;  /* 0x0000000000047941 */ /* 0x000fea0003800200 */
.L_x_31:
[----:B------:R-:W-:-:S07]  /*0a00*/  MOV R3, R8 ;  /* 0x0000000800037202 */ /* 0x000fce0000000f00 */
.L_x_30:
[----:B------:R-:W-:-:S13]  /*0a10*/  ISETP.NE.AND P0, PT, R20, RZ, PT ;  /* 0x000000ff1400720c */ /* 0x000fda0003f05270 */
[----:B------:R-:W-:Y:S05]  /*0a20*/  @!P0 BRA `(.L_x_33) ;  /* 0x00000004005c8947 */ /* 0x000fea0003800000 */
[----:B------:R-:W-:Y:S01]  /*0a30*/  VIADD R4, R20, 0xffffffff ;  /* 0xffffffff14047836 */ /* 0x000fe20000000000 */
[----:B------:R-:W-:-:S04]  /*0a40*/  ISETP.NE.AND P1, PT, R24, RZ, PT ;  /* 0x000000ff1800720c */ /* 0x000fc80003f25270 */
[----:B------:R-:W-:-:S13]  /*0a50*/  ISETP.GE.U32.AND P0, PT, R4, 0x7, PT ;  /* 0x000000070400780c */ /* 0x000fda0003f06070 */
[----:B------:R-:W-:Y:S05]  /*0a60*/  @!P0 BRA `(.L_x_34) ;  /* 0x0000000000888947 */ /* 0x000fea0003800000 */
[----:B------:R-:W0:Y:S01]  /*0a70*/  LDC.64 R4, c[0x0][0x380] ;  /* 0x0000e000ff047b82 */ /* 0x000e220000000a00 */
[----:B------:R-:W-:Y:S01]  /*0a80*/  IADD3 R13, PT, PT, R0, R3, RZ ;  /* 0x00000003000d7210 */ /* 0x000fe20007ffe0ff */
[----:B------:R-:W-:Y:S01]  /*0a90*/  IMAD.WIDE.U32 R10, R3, 0x4, R18 ;  /* 0x00000004030a7825 */ /* 0x000fe200078e0012 */
[----:B------:R-:W1:Y:S04]  /*0aa0*/  LDCU.64 UR4, c[0x0][0x380] ;  /* 0x00007000ff0477ac */ /* 0x000e680008000a00 */
[----:B------:R-:W2:Y:S04]  /*0ab0*/  LD.E R25, desc[UR36][R10.64] ;  /* 0x000000240a197980 */ /* 0x000ea8000c101900 */
[----:B------:R-:W3:Y:S01]  /*0ac0*/  LD.E R27, desc[UR36][R10.64+0x8] ;  /* 0x000008240a1b7980 */ /* 0x000ee2000c101900 */
[----:B0-----:R-:W-:-:S06]  /*0ad0*/  IMAD.WIDE.U32 R12, R13, 0x4, R4 ;  /* 0x000000040d0c7825 */ /* 0x001fcc00078e0004 */
[----:B------:R-:W2:Y:S01]  /*0ae0*/  LDG.E R12, desc[UR36][R12.64] ;  /* 0x000000240c0c7981 */ /* 0x000ea2000c1e1900 */
[----:B------:R-:W-:-:S04]  /*0af0*/  IADD3 R5, P0, PT, R0, R3, RZ ;  /* 0x0000000300057210 */ /* 0x000fc80007f1e0ff */
[----:B------:R-:W-:Y:S02]  /*0b00*/  IADD3.X R26, PT, PT, RZ, RZ, RZ, P0, !PT ;  /* 0x000000ffff1a7210 */ /* 0x000fe400007fe4ff */
[C---:B-1----:R-:W-:Y:S01]  /*0b10*/  LEA R4, P0, R5.reuse, UR4, 0x2 ;  /* 0x0000000405047c11 */ /* 0x042fe2000f8010ff */
[----:B------:R-:W4:Y:S03]  /*0b20*/  LD.E R13, desc[UR36][R10.64+0xc] ;  /* 0x00000c240a0d7980 */ /* 0x000f26000c101900 */
[----:B------:R-:W-:-:S05]  /*0b30*/  LEA.HI.X R5, R5, UR5, R26, 0x2, P0 ;  /* 0x0000000505057c11 */ /* 0x000fca00080f141a */
[----:B------:R-:W5:Y:S04]  /*0b40*/  LDG.E R26, desc[UR36][R4.64+0x4] ;  /* 0x00000424041a7981 */ /* 0x000f68000c1e1900 */
[----:B------:R-:W3:Y:S01]  /*0b50*/  LDG.E R28, desc[UR36][R4.64+0x8] ;  /* 0x00000824041c7981 */ /* 0x000ee2000c1e1900 */
[----:B--2---:R-:W-:-:S03]  /*0b60*/  FFMA R25, R12, R25, R7 ;  /* 0x000000190c197223 */ /* 0x004fc60000000007 */
[----:B------:R-:W5:Y:S04]  /*0b70*/  LD.E R7, desc[UR36][R10.64+0x4] ;  /* 0x000004240a077980 */ /* 0x000f68000c101900 */
[----:B------:R-:W4:Y:S01]  /*0b80*/  LDG.E R12, desc[UR36][R4.64+0xc] ;  /* 0x00000c24040c7981 */ /* 0x000f22000c1e1900 */
[----:B-----5:R-:W-:-:S03]  /*0b90*/  FFMA R7, R26, R7, R25 ;  /* 0x000000071a077223 */ /* 0x020fc60000000019 */
[----:B------:R-:W2:Y:S04]  /*0ba0*/  LD.E R25, desc[UR36][R10.64+0x10] ;  /* 0x000010240a197980 */ /* 0x000ea8000c101900 */
[----:B------:R-:W2:Y:S01]  /*0bb0*/  LDG.E R26, desc[UR36][R4.64+0x10] ;  /* 0x00001024041a7981 */ /* 0x000ea2000c1e1900 */
[----:B---3--:R-:W-:-:S03]  /*0bc0*/  FFMA R7, R28, R27, R7 ;  /* 0x0000001b1c077223 */ /* 0x008fc60000000007 */
[----:B------:R-:W3:Y:S01]  /*0bd0*/  LD.E R27, desc[UR36][R10.64+0x1c] ;  /* 0x00001c240a1b7980 */ /* 0x000ee2000c101900 */
[----:B----4-:R-:W-:-:S03]  /*0be0*/  FFMA R7, R12, R13, R7 ;  /* 0x0000000d0c077223 */ /* 0x010fc60000000007 */
[----:B------:R-:W4:Y:S04]  /*0bf0*/  LD.E R13, desc[UR36][R10.64+0x14] ;  /* 0x000014240a0d7980 */ /* 0x000f28000c101900 */
[----:B------:R-:W4:Y:S04]  /*0c00*/  LDG.E R12, desc[UR36][R4.64+0x14] ;  /* 0x00001424040c7981 */ /* 0x000f28000c1e1900 */
[----:B------:R-:W3:Y:S01]  /*0c10*/  LDG.E R28, desc[UR36][R4.64+0x1c] ;  /* 0x00001c24041c7981 */ /* 0x000ee2000c1e1900 */
[----:B--2---:R-:W-:-:S03]  /*0c20*/  FFMA R7, R26, R25, R7 ;  /* 0x000000191a077223 */ /* 0x004fc60000000007 */
[----:B------:R-:W2:Y:S04]  /*0c30*/  LD.E R25, desc[UR36][R10.64+0x18] ;  /* 0x000018240a197980 */ /* 0x000ea8000c101900 */
[----:B------:R-:W2:Y:S01]  /*0c40*/  LDG.E R26, desc[UR36][R4.64+0x18] ;  /* 0x00001824041a7981 */ /* 0x000ea2000c1e1900 */
[----:B----4-:R-:W-:Y:S01]  /*0c50*/  FFMA R7, R12, R13, R7 ;  /* 0x0000000d0c077223 */ /* 0x010fe20000000007 */
[----:B------:R-:W-:-:S03]  /*0c60*/  VIADD R3, R3, 0x8 ;  /* 0x0000000803037836 */ /* 0x000fc60000000000 */
[----:B--2---:R-:W-:-:S04]  /*0c70*/  FFMA R7, R26, R25, R7 ;  /* 0x000000191a077223 */ /* 0x004fc80000000007 */
[----:B---3--:R-:W-:-:S07]  /*0c80*/  FFMA R7, R28, R27, R7 ;  /* 0x0000001b1c077223 */ /* 0x008fce0000000007 */
.L_x_34:
[----:B------:R-:W-:Y:S05]  /*0c90*/  @!P1 BRA `(.L_x_33) ;  /* 0x0000000000c09947 */ /* 0x000fea0003800000 */
[----:B------:R-:W-:Y:S02]  /*0ca0*/  IADD3 R4, PT, PT, R24, -0x1, RZ ;  /* 0xffffffff18047810 */ /* 0x000fe40007ffe0ff */
[----:B------:R-:W-:Y:S02]  /*0cb0*/  ISETP.NE.AND P1, PT, R21, RZ, PT ;  /* 0x000000ff1500720c */ /* 0x000fe40003f25270 */
[----:B------:R-:W-:-:S13]  /*0cc0*/  ISETP.GE.U32.AND P0, PT, R4, 0x3, PT ;  /* 0x000000030400780c */ /* 0x000fda0003f06070 */
[----:B------:R-:W-:Y:S05]  /*0cd0*/  @!P0 BRA `(.L_x_35) ;  /* 0x0000000000588947 */ /* 0x000fea0003800000 */
[----:B------:R-:W0:Y:S01]  /*0ce0*/  LDC.64 R10, c[0x0][0x380] ;  /* 0x0000e000ff0a7b82 */ /* 0x000e220000000a00 */
[----:B------:R-:W-:Y:S01]  /*0cf0*/  IADD3 R13, PT, PT, R0, R3, RZ ;  /* 0x00000003000d7210 */ /* 0x000fe20007ffe0ff */
[----:B------:R-:W-:Y:S01]  /*0d00*/  IMAD.WIDE.U32 R4, R3, 0x4, R18 ;  /* 0x0000000403047825 */ /* 0x000fe200078e0012 */
[----:B------:R-:W1:Y:S04]  /*0d10*/  LDCU.64 UR4, c[0x0][0x380] ;  /* 0x00007000ff0477ac */ /* 0x000e680008000a00 */
[----:B------:R-:W2:Y:S04]  /*0d20*/  LD.E R25, desc[UR36][R4.64] ;  /* 0x0000002404197980 */ /* 0x000ea8000c101900 */
[----:B------:R-:W3:Y:S04]  /*0d30*/  LD.E R27, desc[UR36][R4.64+0x8] ;  /* 0x00000824041b7980 */ /* 0x000ee8000c101900 */
[----:B------:R-:W4:Y:S01]  /*0d40*/  LD.E R29, desc[UR36][R4.64+0xc] ;  /* 0x00000c24041d7980 */ /* 0x000f22000c101900 */
[----:B0-----:R-:W-:-:S06]  /*0d50*/  IMAD.WIDE.U32 R10, R13, 0x4, R10 ;  /* 0x000000040d0a7825 */ /* 0x001fcc00078e000a */
[----:B------:R-:W2:Y:S01]  /*0d60*/  LDG.E R10, desc[UR36][R10.64] ;  /* 0x000000240a0a7981 */ /* 0x000ea2000c1e1900 */
[----:B------:R-:W-:-:S05]  /*0d70*/  IADD3 R13, P0, PT, R0, R3, RZ ;  /* 0x00000003000d7210 */ /* 0x000fca0007f1e0ff */
[----:B------:R-:W-:Y:S01]  /*0d80*/  IMAD.X R26, RZ, RZ, RZ, P0 ;  /* 0x000000ffff1a7224 */ /* 0x000fe200000e06ff */
[----:B-1----:R-:W-:-:S04]  /*0d90*/  LEA R12, P0, R13, UR4, 0x2 ;  /* 0x000000040d0c7c11 */ /* 0x002fc8000f8010ff */
[----:B------:R-:W-:-:S05]  /*0da0*/  LEA.HI.X R13, R13, UR5, R26, 0x2, P0 ;  /* 0x000000050d0d7c11 */ /* 0x000fca00080f141a */
[----:B------:R-:W5:Y:S04]  /*0db0*/  LDG.E R26, desc[UR36][R12.64+0x4] ;  /* 0x000004240c1a7981 */ /* 0x000f68000c1e1900 */
[----:B------:R-:W4:Y:S01]  /*0dc0*/  LDG.E R28, desc[UR36][R12.64+0xc] ;  /* 0x00000c240c1c7981 */ /* 0x000f22000c1e1900 */
[----:B--2---:R-:W-:-:S03]  /*0dd0*/  FFMA R25, R10, R25, R7 ;  /* 0x000000190a197223 */ /* 0x004fc60000000007 */
[----:B------:R-:W5:Y:S04]  /*0de0*/  LD.E R7, desc[UR36][R4.64+0x4] ;  /* 0x0000042404077980 */ /* 0x000f68000c101900 */
[----:B------:R-:W3:Y:S01]  /*0df0*/  LDG.E R10, desc[UR36][R12.64+0x8] ;  /* 0x000008240c0a7981 */ /* 0x000ee2000c1e1900 */
[----:B------:R-:W-:Y:S01]  /*0e00*/  IADD3 R3, PT, PT, R3, 0x4, RZ ;  /* 0x0000000403037810 */ /* 0x000fe20007ffe0ff */
[----:B-----5:R-:W-:-:S04]  /*0e10*/  FFMA R7, R26, R7, R25 ;  /* 0x000000071a077223 */ /* 0x020fc80000000019 */
[----:B---3--:R-:W-:-:S04]  /*0e20*/  FFMA R7, R10, R27, R7 ;  /* 0x0000001b0a077223 */ /* 0x008fc80000000007 */
[----:B----4-:R-:W-:-:S07]  /*0e30*/  FFMA R7, R28, R29, R7 ;  /* 0x0000001d1c077223 */ /* 0x010fce0000000007 */
.L_x_35:
[----:B------:R-:W-:Y:S05]  /*0e40*/  @!P1 BRA `(.L_x_33) ;  /* 0x0000000000549947 */ /* 0x000fea0003800000 */
[----:B------:R-:W0:Y:S01]  /*0e50*/  LDC.64 R4, c[0x0][0x380] ;  /* 0x0000e000ff047b82 */ /* 0x000e220000000a00 */
[----:B------:R-:W-:Y:S01]  /*0e60*/  IADD3 R13, PT, PT, R0, R3, RZ ;  /* 0x00000003000d7210 */ /* 0x000fe20007ffe0ff */
[----:B------:R-:W-:-:S05]  /*0e70*/  IMAD.WIDE.U32 R10, R3, 0x4, R18 ;  /* 0x00000004030a7825 */ /* 0x000fca00078e0012 */
[----:B------:R-:W2:Y:S01]  /*0e80*/  LD.E R12, desc[UR36][R10.64] ;  /* 0x000000240a0c7980 */ /* 0x000ea2000c101900 */
[----:B0-----:R-:W-:-:S06]  /*0e90*/  IMAD.WIDE.U32 R4, R13, 0x4, R4 ;  /* 0x000000040d047825 */ /* 0x001fcc00078e0004 */
[----:B------:R-:W2:Y:S01]  /*0ea0*/  LDG.E R4, desc[UR36][R4.64] ;  /* 0x0000002404047981 */ /* 0x000ea2000c1e1900 */
[----:B------:R-:W-:Y:S01]  /*0eb0*/  ISETP.NE.AND P0, PT, R21, 0x1, PT ;  /* 0x000000011500780c */ /* 0x000fe20003f05270 */
[----:B--2---:R-:W-:-:S12]  /*0ec0*/  FFMA R7, R4, R12, R7 ;  /* 0x0000000c04077223 */ /* 0x004fd80000000007 */
[----:B------:R-:W-:Y:S05]  /*0ed0*/  @!P0 BRA `(.L_x_33) ;  /* 0x0000000000308947 */ /* 0x000fea0003800000 */
[----:B------:R-:W0:Y:S01]  /*0ee0*/  LDCU.64 UR4, c[0x0][0x380] ;  /* 0x00007000ff0477ac */ /* 0x000e220008000a00 */
[----:B------:R-:W-:Y:S02]  /*0ef0*/  IADD3 R0, P1, PT, R0, R3, RZ ;  /* 0x0000000300007210 */ /* 0x000fe40007f3e0ff */
[----:B------:R-:W-:-:S03]  /*0f00*/  ISETP.NE.AND P0, PT, R21, 0x2, PT ;  /* 0x000000021500780c */ /* 0x000fc60003f05270 */
[----:B------:R-:W-:-:S10]  /*0f10*/  IMAD.X R3, RZ, RZ, RZ, P1 ;  /* 0x000000ffff037224 */ /* 0x000fd400008e06ff */
[----:B------:R-:W2:Y:S01]  /*0f20*/  @P0 LD.E R13, desc[UR36][R10.64+0x8] ;  /* 0x000008240a0d0980 */ /* 0x000ea2000c101900 */
[----:B0-----:R-:W-:-:S04]  /*0f30*/  LEA R4, P1, R0, UR4, 0x2 ;  /* 0x0000000400047c11 */ /* 0x001fc8000f8210ff */
[----:B------:R-:W-:Y:S02]  /*0f40*/  LEA.HI.X R5, R0, UR5, R3, 0x2, P1 ;  /* 0x0000000500057c11 */ /* 0x000fe400088f1403 */
[----:B------:R-:W3:Y:S04]  /*0f50*/  LD.E R3, desc[UR36][R10.64+0x4] ;  /* 0x000004240a037980 */ /* 0x000ee8000c101900 */
[----:B------:R-:W3:Y:S04]  /*0f60*/  LDG.E R0, desc[UR36][R4.64+0x4] ;  /* 0x0000042404007981 */ /* 0x000ee8000c1e1900 */
[----:B------:R-:W2:Y:S01]  /*0f70*/  @P0 LDG.E R12, desc[UR36][R4.64+0x8] ;  /* 0x00000824040c0981 */ /* 0x000ea2000c1e1900 */
[----:B---3--:R-:W-:-:S04]  /*0f80*/  FFMA R7, R0, R3, R7 ;  /* 0x0000000300077223 */ /* 0x008fc80000000007 */
[----:B--2---:R-:W-:-:S07]  /*0f90*/  @P0 FFMA R7, R12, R13, R7 ;  /* 0x0000000d0c070223 */ /* 0x004fce0000000007 */
.L_x_33:
[----:B------:R-:W-:-:S04]  /*0fa0*/  FSETP.GT.AND P0, PT, |R7|, R14, PT ;  /* 0x0000000e0700720b */ /* 0x000fc80003f04200 */
[----:B------:R-:W-:Y:S02]  /*0fb0*/  FSEL R14, |R7|, R14, P0 ;  /* 0x0000000e070e7208 */ /* 0x000fe40000000200 */
[----:B------:R-:W-:-:S07]  /*0fc0*/  SEL R6, R15, R6, P0 ;  /* 0x000000060f067207 */ /* 0x000fce0000000000 */
.L_x_28:
[----:B------:R-:W-:Y:S05]  /*0fd0*/  BSYNC.RECONVERGENT B0 ;  /* 0x0000000000007941 */ /* 0x000fea0003800200 */
.L_x_26:
[----:B------:R-:W0:Y:S01]  /*0fe0*/  LDCU UR4, c[0x0][0x388] ;  /* 0x00007100ff0477ac */ /* 0x000e220008000800 */
[----:B------:R-:W-:-:S04]  /*0ff0*/  IADD3 R15, PT, PT, R15, 0x1, RZ ;  /* 0x000000010f0f7810 */ /* 0x000fc80007ffe0ff */
[----:B0-----:R-:W-:-:S13]  /*1000*/  ISETP.NE.AND P0, PT, R15, UR4, PT ;  /* 0x000000040f007c0c */ /* 0x001fda000bf05270 */
[----:B------:R-:W-:Y:S05]  /*1010*/  @P0 BRA `(.L_x_36) ;  /* 0xfffffff400380947 */ /* 0x000fea000383ffff */
[----:B------:R-:W-:Y:S05]  /*1020*/  BSYNC.RECONVERGENT B1 ;  /* 0x0000000000017941 */ /* 0x000fea0003800200 */
.L_x_25:
[----:B------:R-:W-:Y:S05]  /*1030*/  BRA `(.L_x_37) ;  /* 0x0000000800947947 */ /* 0x000fea0003800000 */
.L_x_24:
[----:B------:R-:W-:Y:S02]  /*1040*/  HFMA2 R7, -RZ, RZ, 0, 0 ;  /* 0x00000000ff077431 */ /* 0x000fe400000001ff */
[----:B------:R-:W-:Y:S01]  /*1050*/  IMAD.MOV.U32 R6, RZ, RZ, -0x1 ;  /* 0xffffffffff067424 */ /* 0x000fe200078e00ff */
[----:B------:R-:W-:-:S07]  /*1060*/  MOV R5, RZ ;  /* 0x000000ff00057202 */ /* 0x000fce0000000f00 */
.L_x_44:
[----:B------:R-:W0:Y:S01]  /*1070*/  LDCU UR4, c[0x0][0x39c] ;  /* 0x00007380ff0477ac */ /* 0x000e220008000800 */
[----:B------:R-:W-:Y:S01]  /*1080*/  MOV R4, RZ ;  /* 0x000000ff00047202 */ /* 0x000fe20000000f00 */
[----:B------:R-:W-:Y:S01]  /*1090*/  IMAD.MOV.U32 R3, RZ, RZ, RZ ;  /* 0x000000ffff037224 */ /* 0x000fe200078e00ff */
[----:B0-----:R-:W-:Y:S02]  /*10a0*/  UISETP.GE.U32.AND UP0, UPT, UR4, 0x10, UPT ;  /* 0x000000100400788c */ /* 0x001fe4000bf06070 */
[----:B------:R-:W-:-:S07]  /*10b0*/  IMAD R0, R5, UR4, RZ ;  /* 0x0000000405007c24 */ /* 0x000fce000f8e02ff */
[----:B------:R-:W-:Y:S05]  /*10c0*/  BRA.U !UP0, `(.L_x_38) ;  /* 0x0000000108f07547 */ /* 0x000fea000b800000 */
[----:B------:R-:W-:Y:S01]  /*10d0*/  HFMA2 R4, -RZ, RZ, 0, 0 ;  /* 0x00000000ff047431 */ /* 0x000fe200000001ff */
[----:B------:R-:W-:Y:S01]  /*10e0*/  BSSY.RECONVERGENT B0, `(.L_x_39) ;  /* 0x0000039000007945 */ /* 0x000fe20003800200 */
[----:B------:R-:W-:-:S07]  /*10f0*/  MOV R3, RZ ;  /* 0x000000ff00037202 */ /* 0x000fce0000000f00 */
.L_x_40:
[----:B------:R-:W0:Y:S01]  /*1100*/  LDC.64 R10, c[0x0][0x380] ;  /* 0x0000e000ff0a7b82 */ /* 0x000e220000000a00 */
[----:B------:R-:W-:Y:S02]  /*1110*/  IMAD.IADD R15, R0, 0x1, R3 ;  /* 0x00000001000f7824 */ /* 0x000fe400078e0203 */
[----:B------:R-:W-:-:S05]  /*1120*/  IMAD.WIDE.U32 R12, R3, 0x4, R18 ;  /* 0x00000004030c7825 */ /* 0x000fca00078e0012 */
[----:B------:R-:W2:Y:S04]  /*1130*/  LD.E R14, desc[UR36][R12.64] ;  /* 0x000000240c0e7980 */ /* 0x000ea8000c101900 */
[----:B------:R-:W3:Y:S04]  /*1140*/  LD.E R26, desc[UR36][R12.64+0x8] ;  /* 0x000008240c1a7980 */ /* 0x000ee8000c101900 */
[----:B------:R-:W4:Y:S01]  /*1150*/  LD.E R28, desc[UR36][R12.64+0x3c] ;  /* 0x00003c240c1c7980 */ /* 0x000f22000c101900 */
[----:B0-----:R-:W-:-:S05]  /*1160*/  IMAD.WIDE.U32 R10, R15, 0x4, R10 ;  /* 0x000000040f0a7825 */ /* 0x001fca00078e000a */
[----:B------:R-:W2:Y:S04]  /*1170*/  LDG.E R15, desc[UR36][R10.64] ;  /* 0x000000240a0f7981 */ /* 0x000ea8000c1e1900 */
[----:B------:R-:W3:Y:S04]  /*1180*/  LDG.E R25, desc[UR36][R10.64+0x8] ;  /* 0x000008240a197981 */ /* 0x000ee8000c1e1900 */
[----:B------:R-:W4:Y:S01]  /*1190*/  LDG.E R27, desc[UR36][R10.64+0x3c] ;  /* 0x00003c240a1b7981 */ /* 0x000f22000c1e1900 */
[----:B--2---:R-:W-:-:S03]  /*11a0*/  FFMA R14, R15, R14, R4 ;  /* 0x0000000e0f0e7223 */ /* 0x004fc60000000004 */
[----:B------:R-:W2:Y:S04]  /*11b0*/  LD.E R4, desc[UR36][R12.64+0x4] ;  /* 0x000004240c047980 */ /* 0x000ea8000c101900 */
[----:B------:R-:W2:Y:S02]  /*11c0*/  LDG.E R15, desc[UR36][R10.64+0x4] ;  /* 0x000004240a0f7981 */ /* 0x000ea4000c1e1900 */
[----:B--2---:R-:W-:Y:S02]  /*11d0*/  FFMA R4, R15, R4, R14 ;  /* 0x000000040f047223 */ /* 0x004fe4000000000e */
[----:B------:R-:W2:Y:S04]  /*11e0*/  LD.E R14, desc[UR36][R12.64+0xc] ;  /* 0x00000c240c0e7980 */ /* 0x000ea8000c101900 */
[----:B------:R-:W2:Y:S01]  /*11f0*/  LDG.E R15, desc[UR36][R10.64+0xc] ;  /* 0x00000c240a0f7981 */ /* 0x000ea2000c1e1900 */
[----:B---3--:R-:W-:-:S03]  /*1200*/  FFMA R4, R25, R26, R4 ;  /* 0x0000001a19047223 */ /* 0x008fc60000000004 */
[----:B------:R-:W3:Y:S04]  /*1210*/  LD.E R26, desc[UR36][R12.64+0x10] ;  /* 0x000010240c1a7980 */ /* 0x000ee8000c101900 */
[----:B------:R-:W3:Y:S01]  /*1220*/  LDG.E R25, desc[UR36][R10.64+0x10] ;  /* 0x000010240a197981 */ /* 0x000ee2000c1e1900 */
[----:B--2---:R-:W-:-:S03]  /*1230*/  FFMA R4, R15, R14, R4 ;  /* 0x0000000e0f047223 */ /* 0x004fc60000000004 */
        /* <DEDUP_REMOVED lines=23> */
[----:B------:R-:W-:Y:S01]  /*13b0*/  IADD3 R3, PT, PT, R3, 0x10, RZ ;  /* 0x0000001003037810 */ /* 0x000fe20007ffe0ff */
[----:B--2---:R-:W-:Y:S02]  /*13c0*/  FFMA R4, R15, R14, R4 ;  /* 0x0000000e0f047223 */ /* 0x004fe40000000004 */
[----:B------:R-:W2:Y:S04]  /*13d0*/  LD.E R14, desc[UR36][R12.64+0x34] ;  /* 0x000034240c0e7980 */ /* 0x000ea8000c101900 */
[----:B------:R-:W2:Y:S01]  /*13e0*/  LDG.E R15, desc[UR36][R10.64+0x34] ;  /* 0x000034240a0f7981 */ /* 0x000ea2000c1e1900 */
[----:B---3--:R-:W-:-:S03]  /*13f0*/  FFMA R4, R25, R26, R4 ;  /* 0x0000001a19047223 */ /* 0x008fc60000000004 */
[----:B------:R-:W3:Y:S04]  /*1400*/  LD.E R26, desc[UR36][R12.64+0x38] ;  /* 0x000038240c1a7980 */ /* 0x000ee8000c101900 */
[----:B------:R-:W3:Y:S01]  /*1410*/  LDG.E R25, desc[UR36][R10.64+0x38] ;  /* 0x000038240a197981 */ /* 0x000ee2000c1e1900 */
[----:B------:R-:W-:Y:S01]  /*1420*/  ISETP.NE.AND P0, PT, R3, R8, PT ;  /* 0x000000080300720c */ /* 0x000fe20003f05270 */
[----:B--2---:R-:W-:-:S04]  /*1430*/  FFMA R4, R15, R14, R4 ;  /* 0x0000000e0f047223 */ /* 0x004fc80000000004 */
[----:B---3--:R-:W-:-:S04]  /*1440*/  FFMA R4, R25, R26, R4 ;  /* 0x0000001a19047223 */ /* 0x008fc80000000004 */
[----:B----4-:R-:W-:-:S04]  /*1450*/  FFMA R4, R27, R28, R4 ;  /* 0x0000001c1b047223 */ /* 0x010fc80000000004 */
[----:B------:R-:W-:Y:S05]  /*1460*/  @P0 BRA `(.L_x_40) ;  /* 0xfffffffc00240947 */ /* 0x000fea000383ffff */
[----:B------:R-:W-:Y:S05]  /*1470*/  BSYNC.RECONVERGENT B0 ;  /* 0x0000000000007941 */ /* 0x000fea0003800200 */
.L_x_39:
[----:B------:R-:W-:-:S07]  /*1480*/  MOV R3, R8 ;  /* 0x0000000800037202 */ /* 0x000fce0000000f00 */
.L_x_38:
        /* <DEDUP_REMOVED lines=18> */
[----:B------:R-:W-:Y:S02]  /*15b0*/  LEA.HI.X R11, R11, UR5, R26, 0x2, P0 ;  /* 0x000000050b0b7c11 */ /* 0x000fe400080f141a */
[----:B------:R-:W5:Y:S04]  /*15c0*/  LD.E R26, desc[UR36][R12.64+0x4] ;  /* 0x000004240c1a7980 */ /* 0x000f68000c101900 */
[----:B------:R-:W3:Y:S01]  /*15d0*/  LDG.E R27, desc[UR36][R10.64+0x8] ;  /* 0x000008240a1b7981 */ /* 0x000ee2000c1e1900 */
[----:B--2---:R-:W-:-:S03]  /*15e0*/  FFMA R25, R15, R25, R4 ;  /* 0x000000190f197223 */ /* 0x004fc60000000004 */
[----:B------:R-:W5:Y:S04]  /*15f0*/  LDG.E R4, desc[UR36][R10.64+0x4] ;  /* 0x000004240a047981 */ /* 0x000f68000c1e1900 */
        /* <DEDUP_REMOVED lines=17> */
.L_x_42:
        /* <DEDUP_REMOVED lines=17> */
[----:B------:R-:W-:Y:S02]  /*1820*/  LEA.HI.X R15, R15, UR5, R26, 0x2, P0 ;  /* 0x000000050f0f7c11 */ /* 0x000fe400080f141a */
[----:B------:R-:W5:Y:S04]  /*1830*/  LD.E R26, desc[UR36][R10.64+0x4] ;  /* 0x000004240a1a7980 */ /* 0x000f68000c101900 */
[----:B------:R-:W4:Y:S01]  /*1840*/  LDG.E R29, desc[UR36][R14.64+0xc] ;  /* 0x00000c240e1d7981 */ /* 0x000f22000c1e1900 */
[----:B--2---:R-:W-:-:S03]  /*1850*/  FFMA R25, R13, R25, R4 ;  /* 0x000000190d197223 */ /* 0x004fc60000000004 */
[----:B------:R-:W5:Y:S04]  /*1860*/  LDG.E R4, desc[UR36][R14.64+0x4] ;  /* 0x000004240e047981 */ /* 0x000f68000c1e1900 */
[----:B------:R-:W3:Y:S01]  /*1870*/  LDG.E R13, desc[UR36][R14.64+0x8] ;  /* 0x000008240e0d7981 */ /* 0x000ee2000c1e1900 */
[----:B------:R-:W-:Y:S01]  /*1880*/  IADD3 R3, PT, PT, R3, 0x4, RZ ;  /* 0x0000000403037810 */ /* 0x000fe20007ffe0ff */
[----:B-----5:R-:W-:-:S04]  /*1890*/  FFMA R4, R4, R26, R25 ;  /* 0x0000001a04047223 */ /* 0x020fc80000000019 */
[----:B---3--:R-:W-:-:S04]  /*18a0*/  FFMA R4, R13, R27, R4 ;  /* 0x0000001b0d047223 */ /* 0x008fc80000000004 */
[----:B----4-:R-:W-:-:S07]  /*18b0*/  FFMA R4, R29, R28, R4 ;  /* 0x0000001c1d047223 */ /* 0x010fce0000000004 */
.L_x_43:
        /* <DEDUP_REMOVED lines=22> */
.L_x_41:
[----:B------:R-:W0:Y:S01]  /*1a20*/  LDCU UR4, c[0x0][0x388] ;  /* 0x00007100ff0477ac */ /* 0x000e220008000800 */
[----:B------:R-:W-:-:S04]  /*1a30*/  FSETP.GT.AND P0, PT, |R4|, R7, PT ;  /* 0x000000070400720b */ /* 0x000fc80003f04200 */
[C---:B------:R-:W-:Y:S02]  /*1a40*/  SEL R6, R5.reuse, R6, P0 ;  /* 0x0000000605067207 */ /* 0x040fe40000000000 */
[----:B------:R-:W-:Y:S02]  /*1a50*/  IADD3 R5, PT, PT, R5, 0x1, RZ ;  /* 0x0000000105057810 */ /* 0x000fe40007ffe0ff */
[----:B------:R-:W-:Y:S02]  /*1a60*/  FSEL R7, |R4|, R7, P0 ;  /* 0x0000000704077208 */ /* 0x000fe40000000200 */
[----:B0-----:R-:W-:-:S13]  /*1a70*/  ISETP.NE.AND P1, PT, R5, UR4, PT ;  /* 0x0000000405007c0c */ /* 0x001fda000bf25270 */
[----:B------:R-:W-:Y:S05]  /*1a80*/  @P1 BRA `(.L_x_44) ;  /* 0xfffffff400781947 */ /* 0x000fea000383ffff */
.L_x_37:
[----:B------:R-:W-:Y:S05]  /*1a90*/  BSYNC.RECONVERGENT B2 ;  /* 0x0000000000027941 */ /* 0x000fea0003800200 */
.L_x_23:
[----:B------:R-:W-:-:S13]  /*1aa0*/  ISETP.NE.AND P0, PT, R6, -0x1, PT ;  /* 0xffffffff0600780c */ /* 0x000fda0003f05270 */
[----:B------:R-:W-:Y:S05]  /*1ab0*/  @!P0 BRA `(.L_x_45) ;  /* 0x0000001000a88947 */ /* 0x000fea0003800000 */
[----:B------:R-:W0:Y:S01]  /*1ac0*/  LDC R3, c[0x0][0x39c] ;  /* 0x0000e700ff037b82 */ /* 0x000e220000000800 */
[----:B------:R-:W-:-:S04]  /*1ad0*/  IMAD.WIDE.U32 R4, R9, 0x4, R16 ;  /* 0x0000000409047825 */ /* 0x000fc800078e0010 */
[----:B------:R-:W-:Y:S01]  /*1ae0*/  HFMA2 R0, -RZ, RZ, 0, 0 ;  /* 0x00000000ff007431 */ /* 0x000fe200000001ff */
[----:B------:R-:W-:Y:S01]  /*1af0*/  MOV R15, RZ ;  /* 0x000000ff000f7202 */ /* 0x000fe20000000f00 */
[----:B------:R-:W-:Y:S01]  /*1b00*/  IMAD.MOV.U32 R7, RZ, RZ, RZ ;  /* 0x000000ffff077224 */ /* 0x000fe200078e00ff */
[----:B------:R1:W-:Y:S01]  /*1b10*/  ST.E desc[UR36][R4.64], R6 ;  /* 0x0000000604007985 */ /* 0x0003e2000c101924 */
[----:B0-----:R-:W-:-:S13]  /*1b20*/  ISETP.GE.U32.AND P0, PT, R3, 0x8, PT ;  /* 0x000000080300780c */ /* 0x001fda0003f06070 */
[----:B-1----:R-:W-:Y:S05]  /*1b30*/  @!P0 BRA `(.L_x_46) ;  /* 0x0000000000b48947 */ /* 0x002fea0003800000 */
[----:B------:R-:W-:Y:S01]  /*1b40*/  BSSY.RECONVERGENT B0, `(.L_x_47) ;  /* 0x000002b000007945 */ /* 0x000fe20003800200 */
[----:B------:R-:W-:Y:S01]  /*1b50*/  MOV R0, RZ ;  /* 0x000000ff00007202 */ /* 0x000fe20000000f00 */
[----:B------:R-:W-:-:S07]  /*1b60*/  IMAD.MOV.U32 R7, RZ, RZ, RZ ;  /* 0x000000ffff077224 */ /* 0x000fce00078e00ff */
.L_x_48:
[----:B------:R-:W0:Y:S01]  /*1b70*/  LDC.64 R4, c[0x0][0x380] ;  /* 0x0000e000ff047b82 */ /* 0x000e220000000a00 */
[----:B------:R-:W-:Y:S02]  /*1b80*/  IMAD R13, R6, R3, R7 ;  /* 0x00000003060d7224 */ /* 0x000fe400078e0207 */
[----:B------:R-:W-:-:S05]  /*1b90*/  IMAD.WIDE.U32 R10, R7, 0x4, R18 ;  /* 0x00000004070a7825 */ /* 0x000fca00078e0012 */
[----:B------:R-:W2:Y:S04]  /*1ba0*/  LD.E R27, desc[UR36][R10.64+0x4] ;  /* 0x000004240a1b7980 */ /* 0x000ea8000c101900 */
[----:B------:R-:W3:Y:S01]  /*1bb0*/  LD.E R26, desc[UR36][R10.64+0x8] ;  /* 0x000008240a1a7980 */ /* 0x000ee2000c101900 */
[----:B0-----:R-:W-:-:S03]  /*1bc0*/  IMAD.WIDE R4, R13, 0x4, R4 ;  /* 0x000000040d047825 */ /* 0x001fc600078e0204 */
[----:B------:R-:W4:Y:S04]  /*1bd0*/  LD.E R13, desc[UR36][R10.64] ;  /* 0x000000240a0d7980 */ /* 0x000f28000c101900 */
[----:B------:R-:W4:Y:S04]  /*1be0*/  LDG.E R14, desc[UR36][R4.64] ;  /* 0x00000024040e7981 */ /* 0x000f28000c1e1900 */
[----:B------:R-:W2:Y:S01]  /*1bf0*/  LDG.E R12, desc[UR36][R4.64+0x4] ;  /* 0x00000424040c7981 */ /* 0x000ea2000c1e1900 */
[----:B----4-:R-:W-:-:S03]  /*1c00*/  FFMA R15, R14, R13, R15 ;  /* 0x0000000d0e0f7223 */ /* 0x010fc6000000000f */
[----:B------:R-:W3:Y:S01]  /*1c10*/  LDG.E R13, desc[UR36][R4.64+0x8] ;  /* 0x00000824040d7981 */ /* 0x000ee2000c1e1900 */
[----:B------:R-:W-:Y:S01]  /*1c20*/  FFMA R25, R14, R14, R0 ;  /* 0x0000000e0e197223 */ /* 0x000fe20000000000 */
[C---:B--2---:R-:W-:Y:S02]  /*1c30*/  FFMA R0, R12.reuse, R27, R15 ;  /* 0x0000001b0c007223 */ /* 0x044fe4000000000f */
[----:B------:R-:W2:Y:S04]  /*1c40*/  LD.E R15, desc[UR36][R10.64+0xc] ;  /* 0x00000c240a0f7980 */ /* 0x000ea8000c101900 */
[----:B------:R-:W2:Y:S01]  /*1c50*/  LDG.E R14, desc[UR36][R4.64+0xc] ;  /* 0x00000c24040e7981 */ /* 0x000ea2000c1e1900 */
[----:B------:R-:W-:-:S03]  /*1c60*/  FFMA R12, R12, R12, R25 ;  /* 0x0000000c0c0c7223 */ /* 0x000fc60000000019 */
[----:B------:R-:W4:Y:S01]  /*1c70*/  LD.E R25, desc[UR36][R10.64+0x10] ;  /* 0x000010240a197980 */ /* 0x000f22000c101900 */
[----:B---3--:R-:W-:-:S03]  /*1c80*/  FFMA R27, R13, R26, R0 ;  /* 0x0000001a0d1b7223 */ /* 0x008fc60000000000 */
[----:B------:R-:W4:Y:S01]  /*1c90*/  LDG.E R0, desc[UR36][R4.64+0x10] ;  /* 0x0000102404007981 */ /* 0x000f22000c1e1900 */
[----:B------:R-:W-:-:S03]  /*1ca0*/  FFMA R29, R13, R13, R12 ;  /* 0x0000000d0d1d7223 */ /* 0x000fc6000000000c */
[----:B------:R-:W3:Y:S01]  /*1cb0*/  LDG.E R12, desc[UR36][R4.64+0x14] ;  /* 0x00001424040c7981 */ /* 0x000ee2000c1e1900 */
[----:B--2---:R-:W-:-:S03]  /*1cc0*/  FFMA R26, R14, R15, R27 ;  /* 0x0000000f0e1a7223 */ /* 0x004fc6000000001b */
[----:B------:R-:W2:Y:S01]  /*1cd0*/  LD.E R27, desc[UR36][R10.64+0x14] ;  /* 0x000014240a1b7980 */ /* 0x000ea2000c101900 */
[----:B------:R-:W-:-:S03]  /*1ce0*/  FFMA R29, R14, R14, R29 ;  /* 0x0000000e0e1d7223 */ /* 0x000fc6000000001d */
[----:B------:R-:W5:Y:S04]  /*1cf0*/  LDG.E R13, desc[UR36][R4.64+0x18] ;  /* 0x00001824040d7981 */ /* 0x000f68000c1e1900 */
[----:B------:R-:W5:Y:S04]  /*1d00*/  LD.E R14, desc[UR36][R10.64+0x18] ;  /* 0x000018240a0e7980 */ /* 0x000f68000c101900 */
[----:B------:R-:W5:Y:S01]  /*1d10*/  LDG.E R15, desc[UR36][R4.64+0x1c] ;  /* 0x00001c24040f7981 */ /* 0x000f62000c1e1900 */
[----:B----4-:R-:W-:-:S03]  /*1d20*/  FFMA R25, R0, R25, R26 ;  /* 0x0000001900197223 */ /* 0x010fc6000000001a */
[----:B------:R-:W4:Y:S01]  /*1d30*/  LD.E R26, desc[UR36][R10.64+0x1c] ;  /* 0x00001c240a1a7980 */ /* 0x000f22000c101900 */
[----:B------:R-:W-:Y:S02]  /*1d40*/  LOP3.LUT R28, R3, 0x7ffffff8, RZ, 0xc0, !PT ;  /* 0x7ffffff8031c7812 */ /* 0x000fe400078ec0ff */
[----:B------:R-:W-:Y:S01]  /*1d50*/  IADD3 R7, PT, PT, R7, 0x8, RZ ;  /* 0x0000000807077810 */ /* 0x000fe20007ffe0ff */
[----:B------:R-:W-:-:S03]  /*1d60*/  FFMA R29, R0, R0, R29 ;  /* 0x00000000001d7223 */ /* 0x000fc6000000001d */
[----:B------:R-:W-:Y:S01]  /*1d70*/  ISETP.NE.AND P0, PT, R7, R28, PT ;  /* 0x0000001c0700720c */ /* 0x000fe20003f05270 */
[C---:B---3--:R-:W-:Y:S01]  /*1d80*/  FFMA R0, R12.reuse, R12, R29 ;  /* 0x0000000c0c007223 */ /* 0x048fe2000000001d */
[----:B--2---:R-:W-:-:S03]  /*1d90*/  FFMA R25, R12, R27, R25 ;  /* 0x0000001b0c197223 */ /* 0x004fc60000000019 */
[C---:B-----5:R-:W-:Y:S01]  /*1da0*/  FFMA R0, R13.reuse, R13, R0 ;  /* 0x0000000d0d007223 */ /* 0x060fe20000000000 */
[----:B------:R-:W-:-:S03]  /*1db0*/  FFMA R25, R13, R14, R25 ;  /* 0x0000000e0d197223 */ /* 0x000fc60000000019 */
[C---:B------:R-:W-:Y:S01]  /*1dc0*/  FFMA R0, R15.reuse, R15, R0 ;  /* 0x0000000f0f007223 */ /* 0x040fe20000000000 */
[----:B----4-:R-:W-:-:S03]  /*1dd0*/  FFMA R15, R15, R26, R25 ;  /* 0x0000001a0f0f7223 */ /* 0x010fc60000000019 */
[----:B------:R-:W-:Y:S05]  /*1de0*/  @P0 BRA `(.L_x_48) ;  /* 0xfffffffc00600947 */ /* 0x000fea000383ffff */
[----:B------:R-:W-:Y:S05]  /*1df0*/  BSYNC.RECONVERGENT B0 ;  /* 0x0000000000007941 */ /* 0x000fea0003800200 */
.L_x_47:
[----:B------:R-:W-:-:S07]  /*1e00*/  MOV R7, R28 ;  /* 0x0000001c00077202 */ /* 0x000fce0000000f00 */
.L_x_46:
[----:B------:R-:W-:-:S13]  /*1e10*/  ISETP.NE.AND P0, PT, R24, RZ, PT ;  /* 0x000000ff1800720c */ /* 0x000fda0003f05270 */
[----:B------:R-:W-:Y:S05]  /*1e20*/  @!P0 BRA `(.L_x_49) ;  /* 0x0000000000c88947 */ /* 0x000fea0003800000 */
[----:B------:R-:W-:Y:S01]  /*1e30*/  VIADD R4, R24, 0xffffffff ;  /* 0xffffffff18047836 */ /* 0x000fe20000000000 */
[----:B------:R-:W-:-:S04]  /*1e40*/  ISETP.NE.AND P1, PT, R21, RZ, PT ;  /* 0x000000ff1500720c */ /* 0x000fc80003f25270 */
[----:B------:R-:W-:-:S13]  /*1e50*/  ISETP.GE.U32.AND P0, PT, R4, 0x3, PT ;  /* 0x000000030400780c */ /* 0x000fda0003f06070 */
[----:B------:R-:W-:Y:S05]  /*1e60*/  @!P0 BRA `(.L_x_50) ;  /* 0x0000000000548947 */ /* 0x000fea0003800000 */
[----:B------:R-:W0:Y:S01]  /*1e70*/  LDC.64 R4, c[0x0][0x380] ;  /* 0x0000e000ff047b82 */ /* 0x000e220000000a00 */
[----:B------:R-:W-:Y:S02]  /*1e80*/  IMAD R13, R6, R3, R7 ;  /* 0x00000003060d7224 */ /* 0x000fe400078e0207 */
[----:B------:R-:W-:-:S05]  /*1e90*/  IMAD.WIDE.U32 R10, R7, 0x4, R18 ;  /* 0x00000004070a7825 */ /* 0x000fca00078e0012 */
[----:B------:R-:W2:Y:S04]  /*1ea0*/  LD.E R29, desc[UR36][R10.64] ;  /* 0x000000240a1d7980 */ /* 0x000ea8000c101900 */
[----:B------:R-:W3:Y:S04]  /*1eb0*/  LD.E R26, desc[UR36][R10.64+0x4] ;  /* 0x000004240a1a7980 */ /* 0x000ee8000c101900 */
[----:B------:R-:W4:Y:S04]  /*1ec0*/  LD.E R27, desc[UR36][R10.64+0x8] ;  /* 0x000008240a1b7980 */ /* 0x000f28000c101900 */
[----:B------:R-:W5:Y:S01]  /*1ed0*/  LD.E R28, desc[UR36][R10.64+0xc] ;  /* 0x00000c240a1c7980 */ /* 0x000f62000c101900 */
[----:B0-----:R-:W-:-:S05]  /*1ee0*/  IMAD.WIDE R4, R13, 0x4, R4 ;  /* 0x000000040d047825 */ /* 0x001fca00078e0204 */
[----:B------:R-:W2:Y:S04]  /*1ef0*/  LDG.E R14, desc[UR36][R4.64] ;  /* 0x00000024040e7981 */ /* 0x000ea8000c1e1900 */
[----:B------:R-:W3:Y:S04]  /*1f00*/  LDG.E R13, desc[UR36][R4.64+0x4] ;  /* 0x00000424040d7981 */ /* 0x000ee8000c1e1900 */
[----:B------:R-:W4:Y:S04]  /*1f10*/  LDG.E R12, desc[UR36][R4.64+0x8] ;  /* 0x00000824040c7981 */ /* 0x000f28000c1e1900 */
[----:B------:R-:W5:Y:S01]  /*1f20*/  LDG.E R25, desc[UR36][R4.64+0xc] ;  /* 0x00000c2404197981 */ /* 0x000f62000c1e1900 */
[----:B------:R-:W-:Y:S01]  /*1f30*/  IADD3 R7, PT, PT, R7, 0x4, RZ ;  /* 0x0000000407077810 */ /* 0x000fe20007ffe0ff */
[C---:B--2---:R-:W-:Y:S01]  /*1f40*/  FFMA R29, R14.reuse, R29, R15 ;  /* 0x0000001d0e1d7223 */ /* 0x044fe2000000000f */
[----:B------:R-:W-:-:S03]  /*1f50*/  FFMA R0, R14, R14, R0 ;  /* 0x0000000e0e007223 */ /* 0x000fc60000000000 */
[C---:B---3--:R-:W-:Y:S01]  /*1f60*/  FFMA R26, R13.reuse, R26, R29 ;  /* 0x0000001a0d1a7223 */ /* 0x048fe2000000001d */
[----:B------:R-:W-:-:S03]  /*1f70*/  FFMA R15, R13, R13, R0 ;  /* 0x0000000d0d0f7223 */ /* 0x000fc60000000000 */
[C---:B----4-:R-:W-:Y:S01]  /*1f80*/  FFMA R27, R12.reuse, R27, R26 ;  /* 0x0000001b0c1b7223 */ /* 0x050fe2000000001a */
[----:B------:R-:W-:-:S03]  /*1f90*/  FFMA R0, R12, R12, R15 ;  /* 0x0000000c0c007223 */ /* 0x000fc6000000000f */
[C---:B-----5:R-:W-:Y:S01]  /*1fa0*/  FFMA R15, R25.reuse, R28, R27 ;  /* 0x0000001c190f7223 */ /* 0x060fe2000000001b */
[----:B------:R-:W-:-:S07]  /*1fb0*/  FFMA R0, R25, R25, R0 ;  /* 0x0000001919007223 */ /* 0x000fce0000000000 */
.L_x_50:
[----:B------:R-:W-:Y:S05]  /*1fc0*/  @!P1 BRA `(.L_x_49) ;  /* 0x0000000000609947 */ /* 0x000fea0003800000 */
[----:B------:R-:W-:Y:S02]  /*1fd0*/  ISETP.NE.AND P1, PT, R21, 0x1, PT ;  /* 0x000000011500780c */ /* 0x000fe40003f25270 */
[----:B------:R-:W-:-:S04]  /*1fe0*/  LOP3.LUT R4, R3, 0x1, RZ, 0xc0, !PT ;  /* 0x0000000103047812 */ /* 0x000fc800078ec0ff */
[----:B------:R-:W-:-:S07]  /*1ff0*/  ISETP.NE.U32.AND P0, PT, R4, 0x1, PT ;  /* 0x000000010400780c */ /* 0x000fce0003f05070 */
[----:B------:R-:W0:Y:S01]  /*2000*/  @P1 LDC.64 R12, c[0x0][0x380] ;  /* 0x0000e000ff0c1b82 */ /* 0x000e220000000a00 */
[----:B------:R-:W-:Y:S02]  /*2010*/  @P1 IMAD R25, R6, R3, R7 ;  /* 0x0000000306191224 */ /* 0x000fe400078e0207 */
[C---:B------:R-:W-:Y:S01]  /*2020*/  @P1 IMAD.WIDE.U32 R10, R7.reuse, 0x4, R18 ;  /* 0x00000004070a1825 */ /* 0x040fe200078e0012 */
[----:B------:R-:W-:-:S04]  /*2030*/  @P1 IADD3 R7, PT, PT, R7, 0x2, RZ ;  /* 0x0000000207071810 */ /* 0x000fc80007ffe0ff */
[----:B------:R-:W1:Y:S01]  /*2040*/  @!P0 LDC.64 R4, c[0x0][0x380] ;  /* 0x0000e000ff048b82 */ /* 0x000e620000000a00 */
[----:B------:R-:W-:Y:S01]  /*2050*/  @!P0 IMAD R27, R6, R3, R7 ;  /* 0x00000003061b8224 */ /* 0x000fe200078e0207 */
[----:B------:R-:W2:Y:S01]  /*2060*/  @P1 LD.E R14, desc[UR36][R10.64] ;  /* 0x000000240a0e1980 */ /* 0x000ea2000c101900 */
[----:B0-----:R-:W-:-:S03]  /*2070*/  @P1 IMAD.WIDE R12, R25, 0x4, R12 ;  /* 0x00000004190c1825 */ /* 0x001fc600078e020c */
[----:B------:R-:W3:Y:S04]  /*2080*/  @P1 LD.E R25, desc[UR36][R10.64+0x4] ;  /* 0x000004240a191980 */ /* 0x000ee8000c101900 */
[----:B------:R-:W4:Y:S01]  /*2090*/  @P1 LDG.E R29, desc[UR36][R12.64] ;  /* 0x000000240c1d1981 */ /* 0x000f22000c1e1900 */
[----:B-1----:R-:W-:-:S03]  /*20a0*/  @!P0 IMAD.WIDE R4, R27, 0x4, R4 ;  /* 0x000000041b048825 */ /* 0x002fc600078e0204 */
[----:B------:R-:W5:Y:S01]  /*20b0*/  @P1 LDG.E R28, desc[UR36][R12.64+0x4] ;  /* 0x000004240c1c1981 */ /* 0x000f62000c1e1900 */
[----:B------:R-:W-:-:S03]  /*20c0*/  @!P0 IMAD.WIDE.U32 R26, R7, 0x4, R18 ;  /* 0x00000004071a8825 */ /* 0x000fc600078e0012 */
[----:B------:R-:W3:Y:S04]  /*20d0*/  @!P0 LDG.E R5, desc[UR36][R4.64] ;  /* 0x0000002404058981 */ /* 0x000ee8000c1e1900 */
[----:B------:R-:W3:Y:S01]  /*20e0*/  @!P0 LD.E R26, desc[UR36][R26.64] ;  /* 0x000000241a1a8980 */ /* 0x000ee2000c101900 */
[C---:B----4-:R-:W-:Y:S01]  /*20f0*/  @P1 FFMA R7, R29.reuse, R29, R0 ;  /* 0x0000001d1d071223 */ /* 0x050fe20000000000 */
[----:B--2---:R-:W-:-:S03]  /*2100*/  @P1 FFMA R14, R29, R14, R15 ;  /* 0x0000000e1d0e1223 */ /* 0x004fc6000000000f */
[C---:B-----5:R-:W-:Y:S01]  /*2110*/  @P1 FFMA R0, R28.reuse, R28, R7 ;  /* 0x0000001c1c001223 */ /* 0x060fe20000000007 */
[----:B---3--:R-:W-:-:S03]  /*2120*/  @P1 FFMA R15, R28, R25, R14 ;  /* 0x000000191c0f1223 */ /* 0x008fc6000000000e */
[C---:B------:R-:W-:Y:S01]  /*2130*/  @!P0 FFMA R0, R5.reuse, R5, R0 ;  /* 0x0000000505008223 */ /* 0x040fe20000000000 */
[----:B------:R-:W-:-:S07]  /*2140*/  @!P0 FFMA R15, R5, R26, R15 ;  /* 0x0000001a050f8223 */ /* 0x000fce000000000f */
.L_x_49:
[----:B------:R-:W0:Y:S01]  /*2150*/  MUFU.RCP R5, R0 ;  /* 0x0000000000057308 */ /* 0x000e220000001000 */
[----:B------:R-:W-:Y:S01]  /*2160*/  ISETP.GE.U32.AND P2, PT, R3, 0x10, PT ;  /* 0x000000100300780c */ /* 0x000fe20003f46070 */
[----:B------:R-:W-:Y:S06]  /*2170*/  BSSY.RECONVERGENT B0, `(.L_x_51) ;  /* 0x000000b000007945 */ /* 0x000fec0003800200 */
[----:B------:R-:W1:Y:S01]  /*2180*/  FCHK P0, R15, R0 ;  /* 0x000000000f007302 */ /* 0x000e620000000000 */
[----:B0-----:R-:W-:-:S04]  /*2190*/  FFMA R4, R5, -R0, 1 ;  /* 0x3f80000005047423 */ /* 0x001fc80000000800 */
[----:B------:R-:W-:-:S04]  /*21a0*/  FFMA R4, R5, R4, R5 ;  /* 0x0000000405047223 */ /* 0x000fc80000000005 */
[----:B------:R-:W-:-:S04]  /*21b0*/  FFMA R10, R4, R15, RZ ;  /* 0x0000000f040a7223 */ /* 0x000fc800000000ff */
[----:B------:R-:W-:-:S04]  /*21c0*/  FFMA R3, R10, -R0, R15 ;  /* 0x800000000a037223 */ /* 0x000fc8000000000f */
[----:B------:R-:W-:Y:S01]  /*21d0*/  FFMA R3, R4, R3, R10 ;  /* 0x0000000304037223 */ /* 0x000fe2000000000a */
[----:B-1----:R-:W-:Y:S06]  /*21e0*/  @!P0 BRA `(.L_x_52) ;  /* 0x00000000000c8947 */ /* 0x002fec0003800000 */
[----:B------:R-:W-:-:S07]  /*21f0*/  MOV R4, 0x2210 ;  /* 0x0000221000047802 */ /* 0x000fce0000000f00 */
[----:B------:R-:W-:Y:S05]  /*2200*/  CALL.REL.NOINC `($__internal_0_$__cuda_sm3x_div_rn_noftz_f32_slowpath) ;  /* 0x00000010004c7944 */ /* 0x000fea0003c00000 */
[----:B------:R-:W-:-:S07]  /*2210*/  IMAD.MOV.U32 R3, RZ, RZ, R0 ;  /* 0x000000ffff037224 */ /* 0x000fce00078e0000 */
.L_x_52:
[----:B------:R-:W-:Y:S05]  /*2220*/  BSYNC.RECONVERGENT B0 ;  /* 0x0000000000007941 */ /* 0x000fea0003800200 */
.L_x_51:
[----:B------:R-:W-:-:S04]  /*2230*/  IMAD.WIDE.U32 R4, R9, 0x4, R22 ;  /* 0x0000000409047825 */ /* 0x000fc800078e0016 */
[----:B------:R-:W-:Y:S01]  /*2240*/  HFMA2 R7, -RZ, RZ, 0, 0 ;  /* 0x00000000ff077431 */ /* 0x000fe200000001ff */
[----:B------:R-:W-:Y:S01]  /*2250*/  IADD3 R9, PT, PT, R9, 0x1, RZ ;  /* 0x0000000109097810 */ /* 0x000fe20007ffe0ff */
[----:B------:R0:W-:Y:S01]  /*2260*/  ST.E desc[UR36][R4.64], R3 ;  /* 0x0000000304007985 */ /* 0x0001e2000c101924 */
[----:B------:R-:W-:Y:S05]  /*2270*/  @!P2 BRA `(.L_x_53) ;  /* 0x000000040030a947 */ /* 0x000fea0003800000 */
[----:B------:R-:W-:Y:S01]  /*2280*/  BSSY.RECONVERGENT B0, `(.L_x_54) ;  /* 0x000004a000007945 */ /* 0x000fe20003800200 */
[----:B------:R-:W-:-:S07]  /*2290*/  IMAD.MOV.U32 R7, RZ, RZ, RZ ;  /* 0x000000ffff077224 */ /* 0x000fce00078e00ff */
.L_x_55:
[----:B-1----:R-:W1:Y:S01]  /*22a0*/  LDC.64 R10, c[0x0][0x380] ;  /* 0x0000e000ff0a7b82 */ /* 0x002e620000000a00 */
[----:B------:R-:W2:Y:S01]  /*22b0*/  LDCU UR4, c[0x0][0x39c] ;  /* 0x00007380ff0477ac */ /* 0x000ea20008000800 */
[----:B0-----:R-:W-:-:S05]  /*22c0*/  IMAD.WIDE.U32 R4, R7, 0x4, R18 ;  /* 0x0000000407047825 */ /* 0x001fca00078e0012 */
[----:B------:R-:W3:Y:S04]  /*22d0*/  LD.E R15, desc[UR36][R4.64+0x4] ;  /* 0x00000424040f7980 */ /* 0x000ee8000c101900 */
[----:B------:R-:W4:Y:S04]  /*22e0*/  LD.E R25, desc[UR36][R4.64+0x8] ;  /* 0x0000082404197980 */ /* 0x000f28000c101900 */
[----:B------:R-:W5:Y:S01]  /*22f0*/  LD.E R27, desc[UR36][R4.64+0xc] ;  /* 0x00000c24041b7980 */ /* 0x000f62000c101900 */
[----:B--2---:R-:W-:-:S04]  /*2300*/  IMAD R13, R6, UR4, R7 ;  /* 0x00000004060d7c24 */ /* 0x004fc8000f8e0207 */
[----:B-1----:R-:W-:Y:S02]  /*2310*/  IMAD.WIDE R10, R13, 0x4, R10 ;  /* 0x000000040d0a7825 */ /* 0x002fe400078e020a */
[----:B------:R-:W2:Y:S04]  /*2320*/  LD.E R13, desc[UR36][R4.64] ;  /* 0x00000024040d7980 */ /* 0x000ea8000c101900 */
[----:B------:R-:W2:Y:S02]  /*2330*/  LDG.E R0, desc[UR36][R10.64] ;  /* 0x000000240a007981 */ /* 0x000ea4000c1e1900 */
[----:B--2---:R-:W-:-:S05]  /*2340*/  FFMA R13, R0, -R3, R13 ;  /* 0x80000003000d7223 */ /* 0x004fca000000000d */
[----:B------:R0:W-:Y:S04]  /*2350*/  ST.E desc[UR36][R4.64], R13 ;  /* 0x0000000d04007985 */ /* 0x0001e8000c101924 */
[----:B------:R-:W3:Y:S04]  /*2360*/  LDG.E R0, desc[UR36][R10.64+0x4] ;  /* 0x000004240a007981 */ /* 0x000ee8000c1e1900 */
[----:B0-----:R-:W2:Y:S01]  /*2370*/  LD.E R13, desc[UR36][R4.64+0x10] ;  /* 0x00001024040d7980 */ /* 0x001ea2000c101900 */
[----:B---3--:R-:W-:-:S05]  /*2380*/  FFMA R15, R0, -R3, R15 ;  /* 0x80000003000f7223 */ /* 0x008fca000000000f */
[----:B------:R0:W-:Y:S04]  /*2390*/  ST.E desc[UR36][R4.64+0x4], R15 ;  /* 0x0000040f04007985 */ /* 0x0001e8000c101924 */
[----:B------:R-:W4:Y:S04]  /*23a0*/  LDG.E R0, desc[UR36][R10.64+0x8] ;  /* 0x000008240a007981 */ /* 0x000f28000c1e1900 */
[----:B0-----:R-:W3:Y:S01]  /*23b0*/  LD.E R15, desc[UR36][R4.64+0x14] ;  /* 0x00001424040f7980 */ /* 0x001ee2000c101900 */
[----:B----4-:R-:W-:-:S05]  /*23c0*/  FFMA R25, R0, -R3, R25 ;  /* 0x8000000300197223 */ /* 0x010fca0000000019 */
[----:B------:R0:W-:Y:S04]  /*23d0*/  ST.E desc[UR36][R4.64+0x8], R25 ;  /* 0x0000081904007985 */ /* 0x0001e8000c101924 */
[----:B------:R-:W5:Y:S04]  /*23e0*/  LDG.E R0, desc[UR36][R10.64+0xc] ;  /* 0x00000c240a007981 */ /* 0x000f68000c1e1900 */
[----:B0-----:R-:W4:Y:S01]  /*23f0*/  LD.E R25, desc[UR36][R4.64+0x18] ;  /* 0x0000182404197980 */ /* 0x001f22000c101900 */
[----:B-----5:R-:W-:-:S05]  /*2400*/  FFMA R27, R0, -R3, R27 ;  /* 0x80000003001b7223 */ /* 0x020fca000000001b */
[----:B------:R0:W-:Y:S04]  /*2410*/  ST.E desc[UR36][R4.64+0xc], R27 ;  /* 0x00000c1b04007985 */ /* 0x0001e8000c101924 */
[----:B------:R-:W2:Y:S04]  /*2420*/  LDG.E R0, desc[UR36][R10.64+0x10] ;  /* 0x000010240a007981 */ /* 0x000ea8000c1e1900 */
[----:B0-----:R-:W5:Y:S01]  /*2430*/  LD.E R27, desc[UR36][R4.64+0x1c] ;  /* 0x00001c24041b7980 */ /* 0x001f62000c101900 */
        /* <DEDUP_REMOVED lines=34> */
[----:B------:R-:W3:Y:S02]  /*2660*/  LDG.E R0, desc[UR36][R10.64+0x34] ;  /* 0x000034240a007981 */ /* 0x000ee4000c1e1900 */
[----:B---3--:R-:W-:-:S05]  /*2670*/  FFMA R15, R0, -R3, R15 ;  /* 0x80000003000f7223 */ /* 0x008fca000000000f */
[----:B------:R1:W-:Y:S04]  /*2680*/  ST.E desc[UR36][R4.64+0x34], R15 ;  /* 0x0000340f04007985 */ /* 0x0003e8000c101924 */
[----:B------:R-:W4:Y:S02]  /*2690*/  LDG.E R0, desc[UR36][R10.64+0x38] ;  /* 0x000038240a007981 */ /* 0x000f24000c1e1900 */
[----:B----4-:R-:W-:-:S05]  /*26a0*/  FFMA R25, R0, -R3, R25 ;  /* 0x8000000300197223 */ /* 0x010fca0000000019 */
[----:B------:R1:W-:Y:S04]  /*26b0*/  ST.E desc[UR36][R4.64+0x38], R25 ;  /* 0x0000381904007985 */ /* 0x0003e8000c101924 */
[----:B------:R-:W5:Y:S01]  /*26c0*/  LDG.E R0, desc[UR36][R10.64+0x3c] ;  /* 0x00003c240a007981 */ /* 0x000f62000c1e1900 */
[----:B------:R-:W-:-:S04]  /*26d0*/  IADD3 R7, PT, PT, R7, 0x10, RZ ;  /* 0x0000001007077810 */ /* 0x000fc80007ffe0ff */
[----:B------:R-:W-:Y:S01]  /*26e0*/  ISETP.NE.AND P0, PT, R7, R8, PT ;  /* 0x000000080700720c */ /* 0x000fe20003f05270 */
[----:B-----5:R-:W-:-:S05]  /*26f0*/  FFMA R27, R0, -R3, R27 ;  /* 0x80000003001b7223 */ /* 0x020fca000000001b */
[----:B------:R1:W-:Y:S07]  /*2700*/  ST.E desc[UR36][R4.64+0x3c], R27 ;  /* 0x00003c1b04007985 */ /* 0x0003ee000c101924 */
[----:B------:R-:W-:Y:S05]  /*2710*/  @P0 BRA `(.L_x_55) ;  /* 0xfffffff800e00947 */ /* 0x000fea000383ffff */
[----:B------:R-:W-:Y:S05]  /*2720*/  BSYNC.RECONVERGENT B0 ;  /* 0x0000000000007941 */ /* 0x000fea0003800200 */
.L_x_54:
[----:B------:R-:W-:-:S07]  /*2730*/  MOV R7, R8 ;  /* 0x0000000800077202 */ /* 0x000fce0000000f00 */
.L_x_53:
[----:B------:R-:W-:-:S13]  /*2740*/  ISETP.NE.AND P0, PT, R20, RZ, PT ;  /* 0x000000ff1400720c */ /* 0x000fda0003f05270 */
[----:B------:R-:W-:Y:S05]  /*2750*/  @!P0 BRA `(.L_x_56) ;  /* 0x00000004006c8947 */ /* 0x000fea0003800000 */
[----:B------:R-:W-:Y:S01]  /*2760*/  VIADD R0, R20, 0xffffffff ;  /* 0xffffffff14007836 */ /* 0x000fe20000000000 */
[----:B------:R-:W-:-:S04]  /*2770*/  ISETP.NE.AND P1, PT, R24, RZ, PT ;  /* 0x000000ff1800720c */ /* 0x000fc80003f25270 */
[----:B------:R-:W-:-:S13]  /*2780*/  ISETP.GE.U32.AND P0, PT, R0, 0x7, PT ;  /* 0x000000070000780c */ /* 0x000fda0003f06070 */
[----:B------:R-:W-:Y:S05]  /*2790*/  @!P0 BRA `(.L_x_57) ;  /* 0x0000000000988947 */ /* 0x000fea0003800000 */
[----:B------:R-:W2:Y:S01]  /*27a0*/  LDC.64 R10, c[0x0][0x380] ;  /* 0x0000e000ff0a7b82 */ /* 0x000ea20000000a00 */
[----:B------:R-:W3:Y:S01]  /*27b0*/  LDCU UR4, c[0x0][0x39c] ;  /* 0x00007380ff0477ac */ /* 0x000ee20008000800 */
[----:B01----:R-:W-:-:S05]  /*27c0*/  IMAD.WIDE.U32 R4, R7, 0x4, R18 ;  /* 0x0000000407047825 */ /* 0x003fca00078e0012 */
[----:B------:R-:W4:Y:S04]  /*27d0*/  LD.E R15, desc[UR36][R4.64+0x4] ;  /* 0x00000424040f7980 */ /* 0x000f28000c101900 */
[----:B------:R-:W5:Y:S04]  /*27e0*/  LD.E R25, desc[UR36][R4.64+0x8] ;  /* 0x0000082404197980 */ /* 0x000f68000c101900 */
[----:B------:R-:W5:Y:S01]  /*27f0*/  LD.E R27, desc[UR36][R4.64+0xc] ;  /* 0x00000c24041b7980 */ /* 0x000f62000c101900 */
[----:B---3--:R-:W-:-:S04]  /*2800*/  IMAD R13, R6, UR4, R7 ;  /* 0x00000004060d7c24 */ /* 0x008fc8000f8e0207 */
[----:B--2---:R-:W-:Y:S02]  /*2810*/  IMAD.WIDE R10, R13, 0x4, R10 ;  /* 0x000000040d0a7825 */ /* 0x004fe400078e020a */
[----:B------:R-:W2:Y:S04]  /*2820*/  LD.E R13, desc[UR36][R4.64] ;  /* 0x00000024040d7980 */ /* 0x000ea8000c101900 */
[----:B------:R-:W2:Y:S02]  /*2830*/  LDG.E R0, desc[UR36][R10.64] ;  /* 0x000000240a007981 */ /* 0x000ea4000c1e1900 */
[----:B--2---:R-:W-:-:S05]  /*2840*/  FFMA R13, R0, -R3, R13 ;  /* 0x80000003000d7223 */ /* 0x004fca000000000d */
[----:B------:R0:W-:Y:S04]  /*2850*/  ST.E desc[UR36][R4.64], R13 ;  /* 0x0000000d04007985 */ /* 0x0001e8000c101924 */
[----:B------:R-:W4:Y:S04]  /*2860*/  LDG.E R0, desc[UR36][R10.64+0x4] ;  /* 0x000004240a007981 */ /* 0x000f28000c1e1900 */
[----:B0-----:R-:W2:Y:S01]  /*2870*/  LD.E R13, desc[UR36][R4.64+0x10] ;  /* 0x00001024040d7980 */ /* 0x001ea2000c101900 */
[----:B----4-:R-:W-:-:S05]  /*2880*/  FFMA R15, R0, -R3, R15 ;  /* 0x80000003000f7223 */ /* 0x010fca000000000f */
[----:B------:R0:W-:Y:S04]  /*2890*/  ST.E desc[UR36][R4.64+0x4], R15 ;  /* 0x0000040f04007985 */ /* 0x0001e8000c101924 */
[----:B------:R-:W5:Y:S04]  /*28a0*/  LDG.E R0, desc[UR36][R10.64+0x8] ;  /* 0x000008240a007981 */ /* 0x000f68000c1e1900 */
[----:B0-----:R-:W3:Y:S01]  /*28b0*/  LD.E R15, desc[UR36][R4.64+0x14] ;  /* 0x00001424040f7980 */ /* 0x001ee2000c101900 */
[----:B-----5:R-:W-:-:S05]  /*28c0*/  FFMA R25, R0, -R3, R25 ;  /* 0x8000000300197223 */ /* 0x020fca0000000019 */
[----:B------:R0:W-:Y:S04]  /*28d0*/  ST.E desc[UR36][R4.64+0x8], R25 ;  /* 0x0000081904007985 */ /* 0x0001e8000c101924 */
[----:B------:R-:W4:Y:S04]  /*28e0*/  LDG.E R0, desc[UR36][R10.64+0xc] ;  /* 0x00000c240a007981 */ /* 0x000f28000c1e1900 */
[----:B0-----:R-:W5:Y:S01]  /*28f0*/  LD.E R25, desc[UR36][R4.64+0x18] ;  /* 0x0000182404197980 */ /* 0x001f62000c101900 */
[----:B----4-:R-:W-:-:S05]  /*2900*/  FFMA R27, R0, -R3, R27 ;  /* 0x80000003001b7223 */ /* 0x010fca000000001b */
[----:B------:R0:W-:Y:S04]  /*2910*/  ST.E desc[UR36][R4.64+0xc], R27 ;  /* 0x00000c1b04007985 */ /* 0x0001e8000c101924 */
[----:B------:R-:W2:Y:S04]  /*2920*/  LDG.E R0, desc[UR36][R10.64+0x10] ;  /* 0x000010240a007981 */ /* 0x000ea8000c1e1900 */
[----:B0-----:R-:W4:Y:S01]  /*2930*/  LD.E R27, desc[UR36][R4.64+0x1c] ;  /* 0x00001c24041b7980 */ /* 0x001f22000c101900 */
[----:B--2---:R-:W-:-:S05]  /*2940*/  FFMA R13, R0, -R3, R13 ;  /* 0x80000003000d7223 */ /* 0x004fca000000000d */
[----:B------:R2:W-:Y:S04]  /*2950*/  ST.E desc[UR36][R4.64+0x10], R13 ;  /* 0x0000100d04007985 */ /* 0x0005e8000c101924 */
[----:B------:R-:W3:Y:S02]  /*2960*/  LDG.E R0, desc[UR36][R10.64+0x14] ;  /* 0x000014240a007981 */ /* 0x000ee4000c1e1900 */
[----:B---3--:R-:W-:-:S05]  /*2970*/  FFMA R15, R0, -R3, R15 ;  /* 0x80000003000f7223 */ /* 0x008fca000000000f */
[----:B------:R2:W-:Y:S04]  /*2980*/  ST.E desc[UR36][R4.64+0x14], R15 ;  /* 0x0000140f04007985 */ /* 0x0005e8000c101924 */
[----:B------:R-:W5:Y:S02]  /*2990*/  LDG.E R0, desc[UR36][R10.64+0x18] ;  /* 0x000018240a007981 */ /* 0x000f64000c1e1900 */
[----:B-----5:R-:W-:-:S05]  /*29a0*/  FFMA R25, R0, -R3, R25 ;  /* 0x8000000300197223 */ /* 0x020fca0000000019 */
[----:B------:R2:W-:Y:S04]  /*29b0*/  ST.E desc[UR36][R4.64+0x18], R25 ;  /* 0x0000181904007985 */ /* 0x0005e8000c101924 */
[----:B------:R-:W4:Y:S01]  /*29c0*/  LDG.E R0, desc[UR36][R10.64+0x1c] ;  /* 0x00001c240a007981 */ /* 0x000f22000c1e1900 */
[----:B------:R-:W-:Y:S01]  /*29d0*/  IADD3 R7, PT, PT, R7, 0x8, RZ ;  /* 0x0000000807077810 */ /* 0x000fe20007ffe0ff */
[----:B----4-:R-:W-:-:S05]  /*29e0*/  FFMA R27, R0, -R3, R27 ;  /* 0x80000003001b7223 */ /* 0x010fca000000001b */
[----:B------:R2:W-:Y:S02]  /*29f0*/  ST.E desc[UR36][R4.64+0x1c], R27 ;  /* 0x00001c1b04007985 */ /* 0x0005e4000c101924 */
.L_x_57:
[----:B------:R-:W-:Y:S05]  /*2a00*/  @!P1 BRA `(.L_x_56) ;  /* 0x0000000000c09947 */ /* 0x000fea0003800000 */
[----:B------:R-:W-:Y:S02]  /*2a10*/  IADD3 R0, PT, PT, R24, -0x1, RZ ;  /* 0xffffffff18007810 */ /* 0x000fe40007ffe0ff */
[----:B------:R-:W-:Y:S02]  /*2a20*/  ISETP.NE.AND P1, PT, R21, RZ, PT ;  /* 0x000000ff1500720c */ /* 0x000fe40003f25270 */
[----:B------:R-:W-:-:S13]  /*2a30*/  ISETP.GE.U32.AND P0, PT, R0, 0x3, PT ;  /* 0x000000030000780c */ /* 0x000fda0003f06070 */
[----:B------:R-:W-:Y:S05]  /*2a40*/  @!P0 BRA `(.L_x_58) ;  /* 0x0000000000588947 */ /* 0x000fea0003800000 */
[----:B------:R-:W3:Y:S01]  /*2a50*/  LDC.64 R10, c[0x0][0x380] ;  /* 0x0000e000ff0a7b82 */ /* 0x000ee20000000a00 */
[----:B------:R-:W4:Y:S01]  /*2a60*/  LDCU UR4, c[0x0][0x39c] ;  /* 0x00007380ff0477ac */ /* 0x000f220008000800 */
[----:B012---:R-:W-:-:S05]  /*2a70*/  IMAD.WIDE.U32 R4, R7, 0x4, R18 ;  /* 0x0000000407047825 */ /* 0x007fca00078e0012 */
[----:B------:R-:W2:Y:S04]  /*2a80*/  LD.E R15, desc[UR36][R4.64+0x4] ;  /* 0x00000424040f7980 */ /* 0x000ea8000c101900 */
[----:B------:R-:W5:Y:S04]  /*2a90*/  LD.E R25, desc[UR36][R4.64+0x8] ;  /* 0x0000082404197980 */ /* 0x000f68000c101900 */
[----:B------:R-:W5:Y:S01]  /*2aa0*/  LD.E R27, desc[UR36][R4.64+0xc] ;  /* 0x00000c24041b7980 */ /* 0x000f62000c101900 */
[----:B----4-:R-:W-:-:S04]  /*2ab0*/  IMAD R13, R6, UR4, R7 ;  /* 0x00000004060d7c24 */ /* 0x010fc8000f8e0207 */
[----:B---3--:R-:W-:Y:S02]  /*2ac0*/  IMAD.WIDE R10, R13, 0x4, R10 ;  /* 0x000000040d0a7825 */ /* 0x008fe400078e020a */
[----:B------:R-:W3:Y:S04]  /*2ad0*/  LD.E R13, desc[UR36][R4.64] ;  /* 0x00000024040d7980 */ /* 0x000ee8000c101900 */
[----:B------:R-:W3:Y:S02]  /*2ae0*/  LDG.E R0, desc[UR36][R10.64] ;  /* 0x000000240a007981 */ /* 0x000ee4000c1e1900 */
[----:B---3--:R-:W-:-:S05]  /*2af0*/  FFMA R13, R0, -R3, R13 ;  /* 0x80000003000d7223 */ /* 0x008fca000000000d */
[----:B------:R3:W-:Y:S04]  /*2b00*/  ST.E desc[UR36][R4.64], R13 ;  /* 0x0000000d04007985 */ /* 0x0007e8000c101924 */
[----:B------:R-:W2:Y:S02]  /*2b10*/  LDG.E R0, desc[UR36][R10.64+0x4] ;  /* 0x000004240a007981 */ /* 0x000ea4000c1e1900 */
[----:B--2---:R-:W-:-:S05]  /*2b20*/  FFMA R15, R0, -R3, R15 ;  /* 0x80000003000f7223 */ /* 0x004fca000000000f */
[----:B------:R3:W-:Y:S04]  /*2b30*/  ST.E desc[UR36][R4.64+0x4], R15 ;  /* 0x0000040f04007985 */ /* 0x0007e8000c101924 */
[----:B------:R-:W5:Y:S02]  /*2b40*/  LDG.E R0, desc[UR36][R10.64+0x8] ;  /* 0x000008240a007981 */ /* 0x000f64000c1e1900 */
[----:B-----5:R-:W-:-:S05]  /*2b50*/  FFMA R25, R0, -R3, R25 ;  /* 0x8000000300197223 */ /* 0x020fca0000000019 */
[----:B------:R3:W-:Y:S04]  /*2b60*/  ST.E desc[UR36][R4.64+0x8], R25 ;  /* 0x0000081904007985 */ /* 0x0007e8000c101924 */
[----:B------:R-:W2:Y:S01]  /*2b70*/  LDG.E R0, desc[UR36][R10.64+0xc] ;  /* 0x00000c240a007981 */ /* 0x000ea2000c1e1900 */
[----:B------:R-:W-:Y:S02]  /*2b80*/  VIADD R7, R7, 0x4 ;  /* 0x0000000407077836 */ /* 0x000fe40000000000 */
[----:B--2---:R-:W-:-:S05]  /*2b90*/  FFMA R27, R0, -R3, R27 ;  /* 0x80000003001b7223 */ /* 0x004fca000000001b */
[----:B------:R3:W-:Y:S02]  /*2ba0*/  ST.E desc[UR36][R4.64+0xc], R27 ;  /* 0x00000c1b04007985 */ /* 0x0007e4000c101924 */
.L_x_58:
[----:B------:R-:W-:Y:S05]  /*2bb0*/  @!P1 BRA `(.L_x_56) ;  /* 0x0000000000549947 */ /* 0x000fea0003800000 */
[----:B0123--:R-:W0:Y:S01]  /*2bc0*/  LDC.64 R4, c[0x0][0x380] ;  /* 0x0000e000ff047b82 */ /* 0x00fe220000000a00 */
[----:B------:R-:W1:Y:S02]  /*2bd0*/  LDCU UR4, c[0x0][0x39c] ;  /* 0x00007380ff0477ac */ /* 0x000e640008000800 */
[----:B-1----:R-:W-:Y:S02]  /*2be0*/  IMAD R11, R6, UR4, R7 ;  /* 0x00000004060b7c24 */ /* 0x002fe4000f8e0207 */
[----:B------:R-:W-:-:S04]  /*2bf0*/  IMAD.WIDE.U32 R6, R7, 0x4, R18 ;  /* 0x0000000407067825 */ /* 0x000fc800078e0012 */
[----:B0-----:R-:W-:Y:S02]  /*2c00*/  IMAD.WIDE R4, R11, 0x4, R4 ;  /* 0x000000040b047825 */ /* 0x001fe400078e0204 */
[----:B------:R-:W2:Y:S04]  /*2c10*/  LD.E R11, desc[UR36][R6.64] ;  /* 0x00000024060b7980 */ /* 0x000ea8000c101900 */
[----:B------:R-:W2:Y:S01]  /*2c20*/  LDG.E R0, desc[UR36][R4.64] ;  /* 0x0000002404007981 */ /* 0x000ea2000c1e1900 */
[----:B------:R-:W-:Y:S01]  /*2c30*/  ISETP.NE.AND P0, PT, R21, 0x1, PT ;  /* 0x000000011500780c */ /* 0x000fe20003f05270 */
[----:B--2---:R-:W-:-:S05]  /*2c40*/  FFMA R11, R0, -R3, R11 ;  /* 0x80000003000b7223 */ /* 0x004fca000000000b */
[----:B------:R4:W-:Y:S07]  /*2c50*/  ST.E desc[UR36][R6.64], R11 ;  /* 0x0000000b06007985 */ /* 0x0009ee000c101924 */
[----:B------:R-:W-:Y:S05]  /*2c60*/  @!P0 BRA `(.L_x_56) ;  /* 0x0000000000288947 */ /* 0x000fea0003800000 */
[----:B------:R-:W2:Y:S04]  /*2c70*/  LDG.E R0, desc[UR36][R4.64+0x4] ;  /* 0x0000042404007981 */ /* 0x000ea8000c1e1900 */
[----:B----4-:R-:W2:Y:S01]  /*2c80*/  LD.E R11, desc[UR36][R6.64+0x4] ;  /* 0x00000424060b7980 */ /* 0x010ea2000c101900 */
[----:B------:R-:W-:Y:S01]  /*2c90*/  ISETP.NE.AND P0, PT, R21, 0x2, PT ;  /* 0x000000021500780c */ /* 0x000fe20003f05270 */
[----:B--2---:R-:W-:-:S05]  /*2ca0*/  FFMA R11, R0, -R3, R11 ;  /* 0x80000003000b7223 */ /* 0x004fca000000000b */
[----:B------:R0:W-:Y:S07]  /*2cb0*/  ST.E desc[UR36][R6.64+0x4], R11 ;  /* 0x0000040b06007985 */ /* 0x0001ee000c101924 */
[----:B------:R-:W-:Y:S05]  /*2cc0*/  @!P0 BRA `(.L_x_56) ;  /* 0x0000000000108947 */ /* 0x000fea0003800000 */
[----:B------:R-:W2:Y:S04]  /*2cd0*/  LDG.E R4, desc[UR36][R4.64+0x8] ;  /* 0x0000082404047981 */ /* 0x000ea8000c1e1900 */
[----:B0-----:R-:W2:Y:S02]  /*2ce0*/  LD.E R11, desc[UR36][R6.64+0x8] ;  /* 0x00000824060b7980 */ /* 0x001ea4000c101900 */
[----:B--2---:R-:W-:-:S05]  /*2cf0*/  FFMA R11, R4, -R3, R11 ;  /* 0x80000003040b7223 */ /* 0x004fca000000000b */
[----:B------:R0:W-:Y:S02]  /*2d00*/  ST.E desc[UR36][R6.64+0x8], R11 ;  /* 0x0000080b06007985 */ /* 0x0001e4000c101924 */
.L_x_56:
[----:B------:R-:W5:Y:S02]  /*2d10*/  LDCU UR4, c[0x0][0x3a0] ;  /* 0x00007400ff0477ac */ /* 0x000f640008000800 */
[----:B-----5:R-:W-:-:S13]  /*2d20*/  ISETP.NE.AND P0, PT, R9, UR4, PT ;  /* 0x0000000409007c0c */ /* 0x020fda000bf05270 */
[----:B------:R-:W-:Y:S05]  /*2d30*/  @P0 BRA `(.L_x_59) ;  /* 0xffffffd400d80947 */ /* 0x000fea000383ffff */
[----:B------:R-:W5:Y:S02]  /*2d40*/  LDCU UR4, c[0x0][0x3a0] ;  /* 0x00007400ff0477ac */ /* 0x000f640008000800 */
[----:B-----5:R-:W-:-:S07]  /*2d50*/  MOV R9, UR4 ;  /* 0x0000000400097c02 */ /* 0x020fce0008000f00 */
.L_x_45:
[----:B------:R-:W-:Y:S05]  /*2d60*/  BSYNC.RECONVERGENT B3 ;  /* 0x0000000000037941 */ /* 0x000fea0003800200 */
.L_x_22:
[----:B------:R-:W-:Y:S01]  /*2d70*/  ISETP.NE.AND P0, PT, R9, RZ, PT ;  /* 0x000000ff0900720c */ /* 0x000fe20003f05270 */
[----:B------:R-:W-:-:S12]  /*2d80*/  BSSY.RECONVERGENT B0, `(.L_x_60) ;  /* 0x000004a000007945 */ /* 0x000fd80003800200 */
[----:B------:R-:W-:Y:S05]  /*2d90*/  @!P0 BRA `(.L_x_61) ;  /* 0x0000000400208947 */ /* 0x000fea0003800000 */
[C---:B------:R-:W-:Y:S01]  /*2da0*/  ISETP.GE.U32.AND P1, PT, R9.reuse, 0x4, PT ;  /* 0x000000040900780c */ /* 0x040fe20003f26070 */
[----:B------:R-:W-:Y:S01]  /*2db0*/  BSSY.RECONVERGENT B1, `(.L_x_62) ;  /* 0x0000028000017945 */ /* 0x000fe20003800200 */
[----:B------:R-:W-:Y:S01]  /*2dc0*/  LOP3.LUT R0, R9, 0x3, RZ, 0xc0, !PT ;  /* 0x0000000309007812 */ /* 0x000fe200078ec0ff */
[----:B0-----:R-:W-:-:S03]  /*2dd0*/  HFMA2 R3, -RZ, RZ, 0, 0 ;  /* 0x00000000ff037431 */ /* 0x001fc600000001ff */
[----:B------:R-:W-:-:S07]  /*2de0*/  ISETP.NE.AND P0, PT, R0, RZ, PT ;  /* 0x000000ff0000720c */ /* 0x000fce0003f05270 */
[----:B------:R-:W-:Y:S06]  /*2df0*/  @!P1 BRA `(.L_x_63) ;  /* 0x00000000008c9947 */ /* 0x000fec0003800000 */
[----:B-123--:R-:W0:Y:S01]  /*2e00*/  LDC.64 R4, c[0x0][0x3a8] ;  /* 0x0000ea00ff047b82 */ /* 0x00ee220000000a00 */
[----:B------:R-:W-:Y:S02]  /*2e10*/  IADD3 R8, P1, PT, R22, 0x8, RZ ;  /* 0x0000000816087810 */ /* 0x000fe40007f3e0ff */
[----:B----4-:R-:W-:Y:S02]  /*2e20*/  IADD3 R6, P2, PT, R16, 0x8, RZ ;  /* 0x0000000810067810 */ /* 0x010fe40007f5e0ff */
[----:B------:R-:W-:Y:S01]  /*2e30*/  LOP3.LUT R3, R9, 0x7ffffffc, RZ, 0xc0, !PT ;  /* 0x7ffffffc09037812 */ /* 0x000fe200078ec0ff */
[----:B------:R-:W-:Y:S01]  /*2e40*/  IMAD.X R9, RZ, RZ, R23, P1 ;  /* 0x000000ffff097224 */ /* 0x000fe200008e0617 */
[----:B------:R-:W-:Y:S02]  /*2e50*/  IADD3.X R7, PT, PT, RZ, R17, RZ, P2, !PT ;  /* 0x00000011ff077210 */ /* 0x000fe400017fe4ff */
[----:B------:R-:W-:-:S07]  /*2e60*/  IADD3 R10, PT, PT, -R3, RZ, RZ ;  /* 0x000000ff030a7210 */ /* 0x000fce0007ffe1ff */
.L_x_64:
[----:B-1----:R-:W2:Y:S01]  /*2e70*/  LD.E R13, desc[UR36][R6.64+-0x8] ;  /* 0xfffff824060d7980 */ /* 0x002ea2000c101900 */
[----:B------:R-:W2:Y:S03]  /*2e80*/  LDCU UR4, c[0x0][0x398] ;  /* 0x00007300ff0477ac */ /* 0x000ea60008000800 */
[----:B------:R-:W3:Y:S01]  /*2e90*/  LD.E R11, desc[UR36][R8.64+-0x8] ;  /* 0xfffff824080b7980 */ /* 0x000ee2000c101900 */
[----:B--2---:R-:W-:-:S04]  /*2ea0*/  IMAD R13, R13, UR4, R2 ;  /* 0x000000040d0d7c24 */ /* 0x004fc8000f8e0202 */
[----:B0-----:R-:W-:-:S05]  /*2eb0*/  IMAD.WIDE R12, R13, 0x4, R4 ;  /* 0x000000040d0c7825 */ /* 0x001fca00078e0204 */
[----:B---3--:R0:W-:Y:S04]  /*2ec0*/  STG.E desc[UR36][R12.64], R11 ;  /* 0x0000000b0c007986 */ /* 0x0081e8000c101924 */
[----:B------:R-:W2:Y:S04]  /*2ed0*/  LD.E R15, desc[UR36][R6.64+-0x4] ;  /* 0xfffffc24060f7980 */ /* 0x000ea8000c101900 */
[----:B------:R-:W3:Y:S01]  /*2ee0*/  LD.E R25, desc[UR36][R8.64+-0x4] ;  /* 0xfffffc2408197980 */ /* 0x000ee2000c101900 */
[----:B--2---:R-:W-:-:S04]  /*2ef0*/  IMAD R15, R15, UR4, R2 ;  /* 0x000000040f0f7c24 */ /* 0x004fc8000f8e0202 */
[----:B------:R-:W-:-:S05]  /*2f00*/  IMAD.WIDE R14, R15, 0x4, R4 ;  /* 0x000000040f0e7825 */ /* 0x000fca00078e0204 */
[----:B---3--:R1:W-:Y:S04]  /*2f10*/  STG.E desc[UR36][R14.64], R25 ;  /* 0x000000190e007986 */ /* 0x0083e8000c101924 */
[----:B------:R-:W2:Y:S04]  /*2f20*/  LD.E R21, desc[UR36][R6.64] ;  /* 0x0000002406157980 */ /* 0x000ea8000c101900 */
[----:B------:R-:W3:Y:S01]  /*2f30*/  LD.E R27, desc[UR36][R8.64] ;  /* 0x00000024081b7980 */ /* 0x000ee2000c101900 */
[----:B--2---:R-:W-:-:S04]  /*2f40*/  IMAD R21, R21, UR4, R2 ;  /* 0x0000000415157c24 */ /* 0x004fc8000f8e0202 */
[----:B------:R-:W-:-:S05]  /*2f50*/  IMAD.WIDE R20, R21, 0x4, R4 ;  /* 0x0000000415147825 */ /* 0x000fca00078e0204 */
[----:B---3--:R1:W-:Y:S04]  /*2f60*/  STG.E desc[UR36][R20.64], R27 ;  /* 0x0000001b14007986 */ /* 0x0083e8000c101924 */
[----:B0-----:R0:W2:Y:S04]  /*2f70*/  LD.E R13, desc[UR36][R6.64+0x4] ;  /* 0x00000424060d7980 */ /* 0x0010a8000c101900 */
[----:B------:R3:W4:Y:S01]  /*2f80*/  LD.E R11, desc[UR36][R8.64+0x4] ;  /* 0x00000424080b7980 */ /* 0x000722000c101900 */
[----:B------:R-:W-:-:S04]  /*2f90*/  IADD3 R10, PT, PT, R10, 0x4, RZ ;  /* 0x000000040a0a7810 */ /* 0x000fc80007ffe0ff */
[----:B------:R-:W-:Y:S02]  /*2fa0*/  ISETP.NE.AND P1, PT, R10, RZ, PT ;  /* 0x000000ff0a00720c */ /* 0x000fe40003f25270 */
[----:B0-----:R-:W-:Y:S02]  /*2fb0*/  IADD3 R6, P3, PT, R6, 0x10, RZ ;  /* 0x0000001006067810 */ /* 0x001fe40007f7e0ff */
[----:B---3--:R-:W-:Y:S02]  /*2fc0*/  IADD3 R8, P2, PT, R8, 0x10, RZ ;  /* 0x0000001008087810 */ /* 0x008fe40007f5e0ff */
[----:B------:R-:W-:-:S03]  /*2fd0*/  IADD3.X R7, PT, PT, RZ, R7, RZ, P3, !PT ;  /* 0x00000007ff077210 */ /* 0x000fc60001ffe4ff */
[----:B------:R-:W-:Y:S02]  /*2fe0*/  IMAD.X R9, RZ, RZ, R9, P2 ;  /* 0x000000ffff097224 */ /* 0x000fe400010e0609 */
[----:B--2---:R-:W-:-:S04]  /*2ff0*/  IMAD R13, R13, UR4, R2 ;  /* 0x000000040d0d7c24 */ /* 0x004fc8000f8e0202 */
[----:B------:R-:W-:-:S05]  /*3000*/  IMAD.WIDE R12, R13, 0x4, R4 ;  /* 0x000000040d0c7825 */ /* 0x000fca00078e0204 */
[----:B----4-:R1:W-:Y:S01]  /*3010*/  STG.E desc[UR36][R12.64], R11 ;  /* 0x0000000b0c007986 */ /* 0x0103e2000c101924 */
[----:B------:R-:W-:Y:S05]  /*3020*/  @P1 BRA `(.L_x_64) ;  /* 0xfffffffc00901947 */ /* 0x000fea000383ffff */
.L_x_63:
[----:B------:R-:W-:Y:S05]  /*3030*/  BSYNC.RECONVERGENT B1 ;  /* 0x0000000000017941 */ /* 0x000fea0003800200 */
.L_x_62:
[----:B------:R-:W-:Y:S05]  /*3040*/  @!P0 BRA `(.L_x_61) ;  /* 0x0000000000748947 */ /* 0x000fea0003800000 */
[----:B-123--:R-:W0:Y:S01]  /*3050*/  LDC.64 R4, c[0x0][0x3a8] ;  /* 0x0000ea00ff047b82 */ /* 0x00ee220000000a00 */
[----:B----4-:R-:W-:Y:S01]  /*3060*/  MOV R6, R16 ;  /* 0x0000001000067202 */ /* 0x010fe20000000f00 */
[----:B------:R-:W-:Y:S01]  /*3070*/  IMAD.MOV.U32 R8, RZ, RZ, R22 ;  /* 0x000000ffff087224 */ /* 0x000fe200078e0016 */
[----:B------:R-:W-:Y:S02]  /*3080*/  MOV R7, R17 ;  /* 0x0000001100077202 */ /* 0x000fe40000000f00 */
[----:B------:R-:W-:Y:S02]  /*3090*/  MOV R9, R23 ;  /* 0x0000001700097202 */ /* 0x000fe40000000f00 */
[----:B------:R-:W-:Y:S01]  /*30a0*/  IADD3 R0, PT, PT, -R0, RZ, RZ ;  /* 0x000000ff00007210 */ /* 0x000fe20007ffe1ff */
[----:B------:R-:W-:-:S04]  /*30b0*/  IMAD.WIDE.U32 R6, R3, 0x4, R6 ;  /* 0x0000000403067825 */ /* 0x000fc800078e0006 */
[----:B------:R-:W-:Y:S01]  /*30c0*/  IMAD.WIDE.U32 R8, R3, 0x4, R8 ;  /* 0x0000000403087825 */ /* 0x000fe200078e0008 */
[----:B------:R-:W-:Y:S02]  /*30d0*/  MOV R12, R6 ;  /* 0x00000006000c7202 */ /* 0x000fe40000000f00 */
[----:B------:R-:W-:Y:S01]  /*30e0*/  MOV R13, R7 ;  /* 0x00000007000d7202 */ /* 0x000fe20000000f00 */
[----:B------:R-:W-:Y:S01]  /*30f0*/  IMAD.MOV.U32 R10, RZ, RZ, R8 ;  /* 0x000000ffff0a7224 */ /* 0x000fe200078e0008 */
[----:B------:R-:W-:-:S07]  /*3100*/  MOV R11, R9 ;  /* 0x00000009000b7202 */ /* 0x000fce0000000f00 */
.L_x_65:
[----:B------:R-:W-:Y:S01]  /*3110*/  MOV R8, R12 ;  /* 0x0000000c00087202 */ /* 0x000fe20000000f00 */
[----:B------:R-:W-:Y:S01]  /*3120*/  IMAD.MOV.U32 R9, RZ, RZ, R13 ;  /* 0x000000ffff097224 */ /* 0x000fe200078e000d */
[----:B------:R-:W1:Y:S04]  /*3130*/  LDCU UR4, c[0x0][0x398] ;  /* 0x00007300ff0477ac */ /* 0x000e680008000800 */
[----:B0-----:R2:W1:Y:S02]  /*3140*/  LD.E R7, desc[UR36][R8.64] ;  /* 0x0000002408077980 */ /* 0x001464000c101900 */
[----:B--2---:R-:W-:Y:S02]  /*3150*/  MOV R8, R10 ;  /* 0x0000000a00087202 */ /* 0x004fe40000000f00 */
[----:B------:R-:W-:-:S05]  /*3160*/  MOV R9, R11 ;  /* 0x0000000b00097202 */ /* 0x000fca0000000f00 */
[----:B------:R-:W2:Y:S01]  /*3170*/  LD.E R3, desc[UR36][R8.64] ;  /* 0x0000002408037980 */ /* 0x000ea2000c101900 */
[----:B------:R-:W-:Y:S02]  /*3180*/  IADD3 R0, PT, PT, R0, 0x1, RZ ;  /* 0x0000000100007810 */ /* 0x000fe40007ffe0ff */
[----:B------:R-:W-:Y:S02]  /*3190*/  IADD3 R12, P1, PT, R12, 0x4, RZ ;  /* 0x000000040c0c7810 */ /* 0x000fe40007f3e0ff */
[----:B------:R-:W-:Y:S02]  /*31a0*/  ISETP.NE.AND P0, PT, R0, RZ, PT ;  /* 0x000000ff0000720c */ /* 0x000fe40003f05270 */
[----:B------:R-:W-:Y:S01]  /*31b0*/  IADD3 R10, P2, PT, R10, 0x4, RZ ;  /* 0x000000040a0a7810 */ /* 0x000fe20007f5e0ff */
[----:B------:R-:W-:-:S03]  /*31c0*/  IMAD.X R13, RZ, RZ, R13, P1 ;  /* 0x000000ffff0d7224 */ /* 0x000fc600008e060d */
[----:B------:R-:W-:Y:S01]  /*31d0*/  IADD3.X R11, PT, PT, RZ, R11, RZ, P2, !PT ;  /* 0x0000000bff0b7210 */ /* 0x000fe200017fe4ff */
[----:B-1----:R-:W-:-:S04]  /*31e0*/  IMAD R7, R7, UR4, R2 ;  /* 0x0000000407077c24 */ /* 0x002fc8000f8e0202 */
[----:B0-----:R-:W-:-:S05]  /*31f0*/  IMAD.WIDE R6, R7, 0x4, R4 ;  /* 0x0000000407067825 */ /* 0x001fca00078e0204 */
[----:B--2---:R0:W-:Y:S01]  /*3200*/  STG.E desc[UR36][R6.64], R3 ;  /* 0x0000000306007986 */ /* 0x0041e2000c101924 */
[----:B------:R-:W-:Y:S05]  /*3210*/  @P0 BRA `(.L_x_65) ;  /* 0xfffffffc00bc0947 */ /* 0x000fea000383ffff */
.L_x_61:
[----:B------:R-:W-:Y:S05]  /*3220*/  BSYNC.RECONVERGENT B0 ;  /* 0x0000000000007941 */ /* 0x000fea0003800200 */
.L_x_60:
[----:B------:R-:W-:Y:S02]  /*3230*/  MOV R2, 0x8 ;  /* 0x0000000800027802 */ /* 0x000fe40000000f00 */
[----:B0123--:R-:W-:Y:S02]  /*3240*/  MOV R4, R18 ;  /* 0x0000001200047202 */ /* 0x00ffe40000000f00 */
[----:B----4-:R0:W1:Y:S01]  /*3250*/  LDC.64 R6, c[0x4][R2] ;  /* 0x0100000002067b82 */ /* 0x0100620000000a00 */
[----:B------:R-:W-:-:S07]  /*3260*/  MOV R5, R19 ;  /* 0x0000001300057202 */ /* 0x000fce0000000f00 */
[----:B------:R-:W-:-:S07]  /*3270*/  LEPC R20, `(.L_x_66) ;  /* 0x000000001014794e */ /* 0x000fce0000000000 */
[----:B01----:R-:W-:Y:S05]  /*3280*/  CALL.ABS.NOINC R6 ;  /* 0x0000000006007343 */ /* 0x003fea0003c00000 */
.L_x_66:
[----:B------:R0:W1:Y:S01]  /*3290*/  LDC.64 R6, c[0x4][R2] ;  /* 0x0100000002067b82 */ /* 0x0000620000000a00 */
[----:B------:R-:W-:Y:S01]  /*32a0*/  IMAD.MOV.U32 R4, RZ, RZ, R16 ;  /* 0x000000ffff047224 */ /* 0x000fe200078e0010 */
[----:B------:R-:W-:-:S07]  /*32b0*/  MOV R5, R17 ;  /* 0x0000001100057202 */ /* 0x000fce0000000f00 */
[----:B------:R-:W-:-:S07]  /*32c0*/  LEPC R20, `(.L_x_67) ;  /* 0x000000001014794e */ /* 0x000fce0000000000 */
[----:B01----:R-:W-:Y:S05]  /*32d0*/  CALL.ABS.NOINC R6 ;  /* 0x0000000006007343 */ /* 0x003fea0003c00000 */
.L_x_67:
[----:B------:R-:W0:Y:S01]  /*32e0*/  LDC.64 R2, c[0x4][R2] ;  /* 0x0100000002027b82 */ /* 0x000e220000000a00 */
[----:B------:R-:W-:Y:S02]  /*32f0*/  MOV R4, R22 ;  /* 0x0000001600047202 */ /* 0x000fe40000000f00 */
[----:B------:R-:W-:-:S07]  /*3300*/  MOV R5, R23 ;  /* 0x0000001700057202 */ /* 0x000fce0000000f00 */
[----:B------:R-:W-:-:S07]  /*3310*/  LEPC R20, `(.L_x_68) ;  /* 0x000000001014794e */ /* 0x000fce0000000000 */
[----:B0-----:R-:W-:Y:S05]  /*3320*/  CALL.ABS.NOINC R2 ;  /* 0x0000000002007343 */ /* 0x001fea0003c00000 */
.L_x_68:
[----:B------:R-:W-:Y:S05]  /*3330*/  EXIT ;  /* 0x000000000000794d */ /* 0x000fea0003800000 */
        .weak           $__internal_0_$__cuda_sm3x_div_rn_noftz_f32_slowpath
        .type           $__internal_0_$__cuda_sm3x_div_rn_noftz_f32_slowpath,@function
        .size           $__internal_0_$__cuda_sm3x_div_rn_noftz_f32_slowpath,(.L_x_87 - $__internal_0_$__cuda_sm3x_div_rn_noftz_f32_slowpath)
$__internal_0_$__cuda_sm3x_div_rn_noftz_f32_slowpath:
[----:B------:R-:W-:Y:S01]  /*3340*/  SHF.R.U32.HI R3, RZ, 0x17, R0 ;  /* 0x00000017ff037819 */ /* 0x000fe20000011600 */
[----:B------:R-:W-:Y:S01]  /*3350*/  BSSY.RECONVERGENT B1, `(.L_x_69) ;  /* 0x0000062000017945 */ /* 0x000fe20003800200 */
[----:B------:R-:W-:Y:S02]  /*3360*/  SHF.R.U32.HI R5, RZ, 0x17, R15 ;  /* 0x00000017ff057819 */ /* 0x000fe4000001160f */
[----:B------:R-:W-:Y:S02]  /*3370*/  LOP3.LUT R3, R3, 0xff, RZ, 0xc0, !PT ;  /* 0x000000ff03037812 */ /* 0x000fe400078ec0ff */
[----:B------:R-:W-:-:S03]  /*3380*/  LOP3.LUT R12, R5, 0xff, RZ, 0xc0, !PT ;  /* 0x000000ff050c7812 */ /* 0x000fc600078ec0ff */
[----:B------:R-:W-:Y:S01]  /*3390*/  VIADD R10, R3, 0xffffffff ;  /* 0xffffffff030a7836 */ /* 0x000fe20000000000 */
[----:B------:R-:W-:-:S04]  /*33a0*/  IADD3 R7, PT, PT, R12, -0x1, RZ ;  /* 0xffffffff0c077810 */ /* 0x000fc80007ffe0ff */
[----:B------:R-:W-:-:S04]  /*33b0*/  ISETP.GT.U32.AND P0, PT, R10, 0xfd, PT ;  /* 0x000000fd0a00780c */ /* 0x000fc80003f04070 */
[----:B------:R-:W-:-:S13]  /*33c0*/  ISETP.GT.U32.OR P0, PT, R7, 0xfd, P0 ;  /* 0x000000fd0700780c */ /* 0x000fda0000704470 */
[----:B------:R-:W-:Y:S01]  /*33d0*/  @!P0 MOV R5, RZ ;  /* 0x000000ff00058202 */ /* 0x000fe20000000f00 */
[----:B------:R-:W-:Y:S06]  /*33e0*/  @!P0 BRA `(.L_x_70) ;  /* 0x00000000005c8947 */ /* 0x000fec0003800000 */
[----:B------:R-:W-:Y:S02]  /*33f0*/  FSETP.GTU.FTZ.AND P0, PT, |R15|, +INF , PT ;  /* 0x7f8000000f00780b */ /* 0x000fe40003f1c200 */
[----:B------:R-:W-:-:S04]  /*3400*/  FSETP.GTU.FTZ.AND P1, PT, |R0|, +INF , PT ;  /* 0x7f8000000000780b */ /* 0x000fc80003f3c200 */
[----:B------:R-:W-:-:S13]  /*3410*/  PLOP3.LUT P0, PT, P0, P1, PT, 0xf8, 0x8f ;  /* 0x00000000008f781c */ /* 0x000fda0000703f70 */
[----:B------:R-:W-:Y:S05]  /*3420*/  @P0 BRA `(.L_x_71) ;  /* 0x00000004004c0947 */ /* 0x000fea0003800000 */
[----:B------:R-:W-:-:S13]  /*3430*/  LOP3.LUT P0, RZ, R0, 0x7fffffff, R15, 0xc8, !PT ;  /* 0x7fffffff00ff7812 */ /* 0x000fda000780c80f */
[----:B------:R-:W-:Y:S05]  /*3440*/  @!P0 BRA `(.L_x_72) ;  /* 0x00000004003c8947 */ /* 0x000fea0003800000 */
[C---:B------:R-:W-:Y:S02]  /*3450*/  FSETP.NEU.FTZ.AND P3, PT, |R15|.reuse, +INF , PT ;  /* 0x7f8000000f00780b */ /* 0x040fe40003f7d200 */
[----:B------:R-:W-:Y:S02]  /*3460*/  FSETP.NEU.FTZ.AND P1, PT, |R0|, +INF , PT ;  /* 0x7f8000000000780b */ /* 0x000fe40003f3d200 */
[----:B------:R-:W-:-:S11]  /*3470*/  FSETP.NEU.FTZ.AND P0, PT, |R15|, +INF , PT ;  /* 0x7f8000000f00780b */ /* 0x000fd60003f1d200 */
[----:B------:R-:W-:Y:S05]  /*3480*/  @!P1 BRA !P3, `(.L_x_72) ;  /* 0x00000004002c9947 */ /* 0x000fea0005800000 */
[----:B------:R-:W-:-:S04]  /*3490*/  LOP3.LUT P3, RZ, R15, 0x7fffffff, RZ, 0xc0, !PT ;  /* 0x7fffffff0fff7812 */ /* 0x000fc8000786c0ff */
[----:B------:R-:W-:-:S13]  /*34a0*/  PLOP3.LUT P1, PT, P1, P3, PT, 0x2f, 0xf2 ;  /* 0x0000000000f2781c */ /* 0x000fda0000f26577 */
[----:B------:R-:W-:Y:S05]  /*34b0*/  @P1 BRA `(.L_x_73) ;  /* 0x0000000400181947 */ /* 0x000fea0003800000 */
[----:B------:R-:W-:-:S04]  /*34c0*/  LOP3.LUT P1, RZ, R0, 0x7fffffff, RZ, 0xc0, !PT ;  /* 0x7fffffff00ff7812 */ /* 0x000fc8000782c0ff */
[----:B------:R-:W-:-:S13]  /*34d0*/  PLOP3.LUT P0, PT, P0, P1, PT, 0x2f, 0xf2 ;  /* 0x0000000000f2781c */ /* 0x000fda0000702577 */
[----:B------:R-:W-:Y:S05]  /*34e0*/  @P0 BRA `(.L_x_74) ;  /* 0x0000000400000947 */ /* 0x000fea0003800000 */
[----:B------:R-:W-:Y:S02]  /*34f0*/  ISETP.GE.AND P0, PT, R7, RZ, PT ;  /* 0x000000ff0700720c */ /* 0x000fe40003f06270 */
[----:B------:R-:W-:-:S11]  /*3500*/  ISETP.GE.AND P1, PT, R10, RZ, PT ;  /* 0x000000ff0a00720c */ /* 0x000fd60003f26270 */
[----:B------:R-:W-:Y:S01]  /*3510*/  @P0 MOV R5, RZ ;  /* 0x000000ff00050202 */ /* 0x000fe20000000f00 */
[----:B------:R-:W-:Y:S02]  /*3520*/  @!P0 IMAD.MOV.U32 R5, RZ, RZ, -0x40 ;  /* 0xffffffc0ff058424 */ /* 0x000fe400078e00ff */
[----:B------:R-:W-:Y:S01]  /*3530*/  @!P0 FFMA R15, R15, 1.84467440737095516160e+19, RZ ;  /* 0x5f8000000f0f8823 */ /* 0x000fe200000000ff */
[----:B------:R-:W-:Y:S02]  /*3540*/  @!P1 FFMA R0, R0, 1.84467440737095516160e+19, RZ ;  /* 0x5f80000000009823 */ /* 0x000fe400000000ff */
[----:B------:R-:W-:-:S07]  /*3550*/  @!P1 IADD3 R5, PT, PT, R5, 0x40, RZ ;  /* 0x0000004005059810 */ /* 0x000fce0007ffe0ff */
.L_x_70:
[----:B------:R-:W-:Y:S01]  /*3560*/  LEA R7, R3, 0xc0800000, 0x17 ;  /* 0xc080000003077811 */ /* 0x000fe200078eb8ff */
[----:B------:R-:W-:Y:S01]  /*3570*/  BSSY.RECONVERGENT B2, `(.L_x_75) ;  /* 0x0000036000027945 */ /* 0x000fe20003800200 */
[----:B------:R-:W-:Y:S02]  /*3580*/  IADD3 R12, PT, PT, R12, -0x7f, RZ ;  /* 0xffffff810c0c7810 */ /* 0x000fe40007ffe0ff */
[----:B------:R-:W-:-:S03]  /*3590*/  IADD3 R13, PT, PT, -R7, R0, RZ ;  /* 0x00000000070d7210 */ /* 0x000fc60007ffe1ff */
[C---:B------:R-:W-:Y:S01]  /*35a0*/  IMAD R0, R12.reuse, -0x800000, R15 ;  /* 0xff8000000c007824 */ /* 0x040fe200078e020f */
[----:B------:R-:W0:Y:S01]  /*35b0*/  MUFU.RCP R7, R13 ;  /* 0x0000000d00077308 */ /* 0x000e220000001000 */
[----:B------:R-:W-:Y:S01]  /*35c0*/  FADD.FTZ R11, -R13, -RZ ;  /* 0x800000ff0d0b7221 */ /* 0x000fe20000010100 */
[----:B------:R-:W-:-:S05]  /*35d0*/  IADD3 R12, PT, PT, R12, 0x7f, -R3 ;  /* 0x0000007f0c0c7810 */ /* 0x000fca0007ffe803 */
[----:B------:R-:W-:Y:S02]  /*35e0*/  IMAD.IADD R12, R12, 0x1, R5 ;  /* 0x000000010c0c7824 */ /* 0x000fe400078e0205 */
[----:B0-----:R-:W-:-:S04]  /*35f0*/  FFMA R10, R7, R11, 1 ;  /* 0x3f800000070a7423 */ /* 0x001fc8000000000b */
[----:B------:R-:W-:-:S04]  /*3600*/  FFMA R7, R7, R10, R7 ;  /* 0x0000000a07077223 */ /* 0x000fc80000000007 */
[----:B------:R-:W-:-:S04]  /*3610*/  FFMA R10, R0, R7, RZ ;  /* 0x00000007000a7223 */ /* 0x000fc800000000ff */
[----:B------:R-:W-:-:S04]  /*3620*/  FFMA R14, R11, R10, R0 ;  /* 0x0000000a0b0e7223 */ /* 0x000fc80000000000 */
[----:B------:R-:W-:-:S04]  /*3630*/  FFMA R10, R7, R14, R10 ;  /* 0x0000000e070a7223 */ /* 0x000fc8000000000a */
[----:B------:R-:W-:-:S04]  /*3640*/  FFMA R11, R11, R10, R0 ;  /* 0x0000000a0b0b7223 */ /* 0x000fc80000000000 */
[----:B------:R-:W-:-:S05]  /*3650*/  FFMA R0, R7, R11, R10 ;  /* 0x0000000b07007223 */ /* 0x000fca000000000a */
[----:B------:R-:W-:-:S04]  /*3660*/  SHF.R.U32.HI R3, RZ, 0x17, R0 ;  /* 0x00000017ff037819 */ /* 0x000fc80000011600 */
[----:B------:R-:W-:-:S04]  /*3670*/  LOP3.LUT R3, R3, 0xff, RZ, 0xc0, !PT ;  /* 0x000000ff03037812 */ /* 0x000fc800078ec0ff */
[----:B------:R-:W-:-:S04]  /*3680*/  IADD3 R13, PT, PT, R3, R12, RZ ;  /* 0x0000000c030d7210 */ /* 0x000fc80007ffe0ff */
[----:B------:R-:W-:-:S04]  /*3690*/  IADD3 R3, PT, PT, R13, -0x1, RZ ;  /* 0xffffffff0d037810 */ /* 0x000fc80007ffe0ff */
[----:B------:R-:W-:-:S13]  /*36a0*/  ISETP.GE.U32.AND P0, PT, R3, 0xfe, PT ;  /* 0x000000fe0300780c */ /* 0x000fda0003f06070 */
[----:B------:R-:W-:Y:S05]  /*36b0*/  @!P0 BRA `(.L_x_76) ;  /* 0x0000000000808947 */ /* 0x000fea0003800000 */
[----:B------:R-:W-:-:S13]  /*36c0*/  ISETP.GT.AND P0, PT, R13, 0xfe, PT ;  /* 0x000000fe0d00780c */ /* 0x000fda0003f04270 */
[----:B------:R-:W-:Y:S05]  /*36d0*/  @P0 BRA `(.L_x_77) ;  /* 0x00000000006c0947 */ /* 0x000fea0003800000 */
[----:B------:R-:W-:-:S13]  /*36e0*/  ISETP.GE.AND P0, PT, R13, 0x1, PT ;  /* 0x000000010d00780c */ /* 0x000fda0003f06270 */
[----:B------:R-:W-:Y:S05]  /*36f0*/  @P0 BRA `(.L_x_78) ;  /* 0x0000000000740947 */ /* 0x000fea0003800000 */
[----:B------:R-:W-:Y:S02]  /*3700*/  ISETP.GE.AND P0, PT, R13, -0x18, PT ;  /* 0xffffffe80d00780c */ /* 0x000fe40003f06270 */
[----:B------:R-:W-:-:S11]  /*3710*/  LOP3.LUT R0, R0, 0x80000000, RZ, 0xc0, !PT ;  /* 0x8000000000007812 */ /* 0x000fd600078ec0ff */
[----:B------:R-:W-:Y:S05]  /*3720*/  @!P0 BRA `(.L_x_78) ;  /* 0x0000000000688947 */ /* 0x000fea0003800000 */
[-CC-:B------:R-:W-:Y:S01]  /*3730*/  FFMA.RZ R3, R7, R11.reuse, R10.reuse ;  /* 0x0000000b07037223 */ /* 0x180fe2000000c00a */
[C---:B------:R-:W-:Y:S02]  /*3740*/  IADD3 R12, PT, PT, R13.reuse, 0x20, RZ ;  /* 0x000000200d0c7810 */ /* 0x040fe40007ffe0ff */
[----:B------:R-:W-:Y:S02]  /*3750*/  ISETP.NE.AND P3, PT, R13, RZ, PT ;  /* 0x000000ff0d00720c */ /* 0x000fe40003f65270 */
[----:B------:R-:W-:Y:S01]  /*3760*/  LOP3.LUT R5, R3, 0x7fffff, RZ, 0xc0, !PT ;  /* 0x007fffff03057812 */ /* 0x000fe200078ec0ff */
[CCC-:B------:R-:W-:Y:S01]  /*3770*/  FFMA.RP R3, R7.reuse, R11.reuse, R10.reuse ;  /* 0x0000000b07037223 */ /* 0x1c0fe2000000800a */
[----:B------:R-:W-:Y:S01]  /*3780*/  FFMA.RM R10, R7, R11, R10 ;  /* 0x0000000b070a7223 */ /* 0x000fe2000000400a */
[----:B------:R-:W-:Y:S01]  /*3790*/  IMAD.MOV R7, RZ, RZ, -R13 ;  /* 0x000000ffff077224 */ /* 0x000fe200078e0a0d */
[----:B------:R-:W-:Y:S02]  /*37a0*/  LOP3.LUT R5, R5, 0x800000, RZ, 0xfc, !PT ;  /* 0x0080000005057812 */ /* 0x000fe400078efcff */
[----:B------:R-:W-:-:S02]  /*37b0*/  ISETP.NE.AND P1, PT, R13, RZ, PT ;  /* 0x000000ff0d00720c */ /* 0x000fc40003f25270 */
[----:B------:R-:W-:Y:S02]  /*37c0*/  SHF.L.U32 R12, R5, R12, RZ ;  /* 0x0000000c050c7219 */ /* 0x000fe400000006ff */
[----:B------:R-:W-:Y:S02]  /*37d0*/  FSETP.NEU.FTZ.AND P0, PT, R3, R10, PT ;  /* 0x0000000a0300720b */ /* 0x000fe40003f1d000 */
[----:B------:R-:W-:Y:S02]  /*37e0*/  SEL R10, R7, RZ, P3 ;  /* 0x000000ff070a7207 */ /* 0x000fe40001800000 */
[----:B------:R-:W-:Y:S02]  /*37f0*/  ISETP.NE.AND P1, PT, R12, RZ, P1 ;  /* 0x000000ff0c00720c */ /* 0x000fe40000f25270 */
[----:B------:R-:W-:Y:S02]  /*3800*/  SHF.R.U32.HI R10, RZ, R10, R5 ;  /* 0x0000000aff0a7219 */ /* 0x000fe40000011605 */
[----:B------:R-:W-:-:S02]  /*3810*/  PLOP3.LUT P0, PT, P0, P1, PT, 0xf8, 0x8f ;  /* 0x00000000008f781c */ /* 0x000fc40000703f70 */
[----:B------:R-:W-:Y:S02]  /*3820*/  SHF.R.U32.HI R12, RZ, 0x1, R10 ;  /* 0x00000001ff0c7819 */ /* 0x000fe4000001160a */
[----:B------:R-:W-:-:S04]  /*3830*/  SEL R3, RZ, 0x1, !P0 ;  /* 0x00000001ff037807 */ /* 0x000fc80004000000 */
[----:B------:R-:W-:-:S04]  /*3840*/  LOP3.LUT R3, R3, 0x1, R12, 0xf8, !PT ;  /* 0x0000000103037812 */ /* 0x000fc800078ef80c */
[----:B------:R-:W-:-:S04]  /*3850*/  LOP3.LUT R3, R3, R10, RZ, 0xc0, !PT ;  /* 0x0000000a03037212 */ /* 0x000fc800078ec0ff */
[----:B------:R-:W-:-:S04]  /*3860*/  IADD3 R3, PT, PT, R12, R3, RZ ;  /* 0x000000030c037210 */ /* 0x000fc80007ffe0ff */
[----:B------:R-:W-:Y:S01]  /*3870*/  LOP3.LUT R0, R3, R0, RZ, 0xfc, !PT ;  /* 0x0000000003007212 */ /* 0x000fe200078efcff */
[----:B------:R-:W-:Y:S06]  /*3880*/  BRA `(.L_x_78) ;  /* 0x0000000000107947 */ /* 0x000fec0003800000 */
.L_x_77:
[----:B------:R-:W-:-:S04]  /*3890*/  LOP3.LUT R0, R0, 0x80000000, RZ, 0xc0, !PT ;  /* 0x8000000000007812 */ /* 0x000fc800078ec0ff */
[----:B------:R-:W-:Y:S01]  /*38a0*/  LOP3.LUT R0, R0, 0x7f800000, RZ, 0xfc, !PT ;  /* 0x7f80000000007812 */ /* 0x000fe200078efcff */
[----:B------:R-:W-:Y:S06]  /*38b0*/  BRA `(.L_x_78) ;  /* 0x0000000000047947 */ /* 0x000fec0003800000 */
.L_x_76:
[----:B------:R-:W-:-:S07]  /*38c0*/  LEA R0, R12, R0, 0x17 ;  /* 0x000000000c007211 */ /* 0x000fce00078eb8ff */
.L_x_78:
[----:B------:R-:W-:Y:S05]  /*38d0*/  BSYNC.RECONVERGENT B2 ;  /* 0x0000000000027941 */ /* 0x000fea0003800200 */
.L_x_75:
[----:B------:R-:W-:Y:S05]  /*38e0*/  BRA `(.L_x_79) ;  /* 0x0000000000207947 */ /* 0x000fea0003800000 */
.L_x_74:
[----:B------:R-:W-:-:S04]  /*38f0*/  LOP3.LUT R0, R0, 0x80000000, R15, 0x48, !PT ;  /* 0x8000000000007812 */ /* 0x000fc800078e480f */
[----:B------:R-:W-:Y:S01]  /*3900*/  LOP3.LUT R0, R0, 0x7f800000, RZ, 0xfc, !PT ;  /* 0x7f80000000007812 */ /* 0x000fe200078efcff */
[----:B------:R-:W-:Y:S06]  /*3910*/  BRA `(.L_x_79) ;  /* 0x0000000000147947 */ /* 0x000fec0003800000 */
.L_x_73:
[----:B------:R-:W-:Y:S01]  /*3920*/  LOP3.LUT R0, R0, 0x80000000, R15, 0x48, !PT ;  /* 0x8000000000007812 */ /* 0x000fe200078e480f */
[----:B------:R-:W-:Y:S06]  /*3930*/  BRA `(.L_x_79) ;  /* 0x00000000000c7947 */ /* 0x000fec0003800000 */
.L_x_72:
[----:B------:R-:W0:Y:S01]  /*3940*/  MUFU.RSQ R0, -QNAN ;  /* 0xffc0000000007908 */ /* 0x000e220000001400 */
[----:B------:R-:W-:Y:S05]  /*3950*/  BRA `(.L_x_79) ;  /* 0x0000000000047947 */ /* 0x000fea0003800000 */
.L_x_71:
[----:B------:R-:W-:-:S07]  /*3960*/  FADD.FTZ R0, R15, R0 ;  /* 0x000000000f007221 */ /* 0x000fce0000010000 */
.L_x_79:
[----:B------:R-:W-:Y:S05]  /*3970*/  BSYNC.RECONVERGENT B1 ;  /* 0x0000000000017941 */ /* 0x000fea0003800200 */
.L_x_69:
[----:B------:R-:W-:-:S04]  /*3980*/  HFMA2 R5, -RZ, RZ, 0, 0 ;  /* 0x00000000ff057431 */ /* 0x000fc800000001ff */
[----:B0-----:R-:W-:Y:S05]  /*3990*/  RET.REL.NODEC R4 `(_Z10omp_kernelPfiS_iiiS_) ;  /* 0xffffffc404987950 */ /* 0x001fea0003c3ffff */
.L_x_80:
        /* <DEDUP_REMOVED lines=14> */
.L_x_87:


//--------------------- .text._Z24reconstruct_image_kernelPfS_S_iii --------------------------
	.section	.text._Z24reconstruct_image_kernelPfS_S_iii,"ax",@progbits
	.align	128
        .global         _Z24reconstruct_image_kernelPfS_S_iii
        .type           _Z24reconstruct_image_kernelPfS_S_iii,@function
        .size           _Z24reconstruct_image_kernelPfS_S_iii,(.L_x_90 - _Z24reconstruct_image_kernelPfS_S_iii)
        .other          _Z24reconstruct_image_kernelPfS_S_iii,@"STO_CUDA_ENTRY STV_DEFAULT"
_Z24reconstruct_image_kernelPfS_S_iii:
.text._Z24reconstruct_image_kernelPfS_S_iii:
[----:B------:R-:W-:Y:S01]  /*0000*/  LDC R1, c[0x0][0x37c] ;  /* 0x0000df00ff017b82 */ /* 0x000fe20000000800 */
[----:B------:R-:W0:Y:S07]  /*0010*/  S2R R22, SR_TID.X ;  /* 0x0000000000167919 */ /* 0x000e2e0000002100 */
[----:B------:R-:W1:Y:S01]  /*0020*/  LDC R2, c[0x0][0x398] ;  /* 0x0000e600ff027b82 */ /* 0x000e620000000800 */
[----:B------:R-:W2:Y:S01]  /*0030*/  S2R R3, SR_CTAID.X ;  /* 0x0000000000037919 */ /* 0x000ea20000002500 */
[----:B0-----:R-:W-:-:S13]  /*0040*/  ISETP.GT.U32.AND P0, PT, R22, 0x3f, PT ;  /* 0x0000003f1600780c */ /* 0x001fda0003f04070 */
[----:B--2---:R-:W-:Y:S05]  /*0050*/  @P0 EXIT ;  /* 0x000000000000094d */ /* 0x004fea0003800000 */
[----:B------:R-:W0:Y:S01]  /*0060*/  LDC R5, c[0x0][0x360] ;  /* 0x0000d800ff057b82 */ /* 0x000e220000000800 */
[----:B-1----:R-:W-:Y:S01]  /*0070*/  VIADD R4, R2, 0xfffffff9 ;  /* 0xfffffff902047836 */ /* 0x002fe20000000000 */
[----:B------:R-:W1:Y:S01]  /*0080*/  LDCU.64 UR4, c[0x0][0x358] ;  /* 0x00006b00ff0477ac */ /* 0x000e620008000a00 */
[----:B------:R-:W-:Y:S03]  /*0090*/  BSSY.RECONVERGENT B0, `(.L_x_81) ;  /* 0x0000050000007945 */ /* 0x000fe60003800200 */
[----:B------:R-:W-:-:S04]  /*00a0*/  IABS R0, R4 ;  /* 0x0000000400007213 */ /* 0x000fc80000000000 */
[----:B------:R-:W2:Y:S08]  /*00b0*/  I2F.RP R10, R0 ;  /* 0x00000000000a7306 */ /* 0x000eb00000209400 */
[----:B0-----:R-:W0:Y:S01]  /*00c0*/  I2F.U32.RP R12, R5 ;  /* 0x00000005000c7306 */ /* 0x001e220000209000 */
[----:B------:R-:W-:Y:S01]  /*00d0*/  IMAD.IADD R11, R22, 0x1, R5 ;  /* 0x00000001160b7824 */ /* 0x000fe200078e0205 */
[----:B------:R-:W-:-:S04]  /*00e0*/  ISETP.NE.U32.AND P1, PT, R5, RZ, PT ;  /* 0x000000ff0500720c */ /* 0x000fc80003f25070 */
[----:B------:R-:W-:Y:S02]  /*00f0*/  ISETP.GE.U32.AND P0, PT, R11, 0x40, PT ;  /* 0x000000400b00780c */ /* 0x000fe40003f06070 */
[----:B--2---:R-:W2:Y:S08]  /*0100*/  MUFU.RCP R10, R10 ;  /* 0x0000000a000a7308 */ /* 0x004eb00000001000 */
[----:B0-----:R-:W0:Y:S01]  /*0110*/  MUFU.RCP R12, R12 ;  /* 0x0000000c000c7308 */ /* 0x001e220000001000 */
[----:B--2---:R-:W-:-:S02]  /*0120*/  IADD3 R6, PT, PT, R10, 0xffffffe, RZ ;  /* 0x0ffffffe0a067810 */ /* 0x004fc40007ffe0ff */
[----:B------:R-:W-:-:S05]  /*0130*/  SEL R10, RZ, 0x1, P0 ;  /* 0x00000001ff0a7807 */ /* 0x000fca0000000000 */
[----:B------:R2:W3:Y:S01]  /*0140*/  F2I.FTZ.U32.TRUNC.NTZ R7, R6 ;  /* 0x0000000600077305 */ /* 0x0004e2000021f000 */
[----:B0-----:R-:W-:Y:S01]  /*0150*/  VIADD R8, R12, 0xffffffe ;  /* 0x0ffffffe0c087836 */ /* 0x001fe20000000000 */
[----:B------:R-:W-:-:S06]  /*0160*/  VIMNMX.U32 R12, PT, PT, R11, 0x40, !PT ;  /* 0x000000400b0c7848 */ /* 0x000fcc0007fe0000 */
[----:B------:R0:W4:Y:S01]  /*0170*/  F2I.FTZ.U32.TRUNC.NTZ R9, R8 ;  /* 0x0000000800097305 */ /* 0x000122000021f000 */
[----:B------:R-:W-:Y:S01]  /*0180*/  IADD3 R12, PT, PT, R12, -R11, -R10 ;  /* 0x8000000b0c0c7210 */ /* 0x000fe20007ffe80a */
[----:B--2---:R-:W-:Y:S01]  /*0190*/  IMAD.MOV.U32 R6, RZ, RZ, RZ ;  /* 0x000000ffff067224 */ /* 0x004fe200078e00ff */
[----:B---3--:R-:W-:Y:S01]  /*01a0*/  IADD3 R15, PT, PT, RZ, -R7, RZ ;  /* 0x80000007ff0f7210 */ /* 0x008fe20007ffe0ff */
[----:B0-----:R-:W-:Y:S02]  /*01b0*/  IMAD.MOV.U32 R8, RZ, RZ, RZ ;  /* 0x000000ffff087224 */ /* 0x001fe400078e00ff */
[----:B----4-:R-:W-:-:S04]  /*01c0*/  IMAD.MOV R14, RZ, RZ, -R9 ;  /* 0x000000ffff0e7224 */ /* 0x010fc800078e0a09 */
[----:B------:R-:W-:Y:S01]  /*01d0*/  IMAD R13, R14, R5, RZ ;  /* 0x000000050e0d7224 */ /* 0x000fe200078e02ff */
[----:B------:R-:W-:-:S03]  /*01e0*/  IABS R14, R4 ;  /* 0x00000004000e7213 */ /* 0x000fc60000000000 */
[----:B------:R-:W-:Y:S01]  /*01f0*/  IMAD.HI.U32 R9, R9, R13, R8 ;  /* 0x0000000d09097227 */ /* 0x000fe200078e0008 */
[----:B------:R-:W-:-:S03]  /*0200*/  IABS R8, R3 ;  /* 0x0000000300087213 */ /* 0x000fc60000000000 */
[----:B------:R-:W-:Y:S02]  /*0210*/  IMAD R13, R15, R0, RZ ;  /* 0x000000000f0d7224 */ /* 0x000fe400078e02ff */
[----:B------:R-:W-:Y:S01]  /*0220*/  IMAD.HI.U32 R11, R9, R12, RZ ;  /* 0x0000000c090b7227 */ /* 0x000fe200078e00ff */
[----:B------:R-:W-:-:S03]  /*0230*/  MOV R9, R8 ;  /* 0x0000000800097202 */ /* 0x000fc60000000f00 */
[----:B------:R-:W-:-:S04]  /*0240*/  IMAD.HI.U32 R6, R7, R13, R6 ;  /* 0x0000000d07067227 */ /* 0x000fc800078e0006 */
[----:B------:R-:W-:Y:S02]  /*0250*/  IMAD.MOV R13, RZ, RZ, -R11 ;  /* 0x000000ffff0d7224 */ /* 0x000fe400078e0a0b */
[----:B------:R-:W-:Y:S02]  /*0260*/  IMAD.MOV R8, RZ, RZ, -R14 ;  /* 0x000000ffff087224 */ /* 0x000fe400078e0a0e */
[----:B------:R-:W-:Y:S02]  /*0270*/  IMAD R12, R5, R13, R12 ;  /* 0x0000000d050c7224 */ /* 0x000fe400078e020c */
[----:B------:R-:W-:-:S03]  /*0280*/  IMAD.HI.U32 R7, R6, R9, RZ ;  /* 0x0000000906077227 */ /* 0x000fc600078e00ff */
[----:B------:R-:W-:Y:S01]  /*0290*/  ISETP.GE.U32.AND P0, PT, R12, R5, PT ;  /* 0x000000050c00720c */ /* 0x000fe20003f06070 */
[----:B------:R-:W-:-:S05]  /*02a0*/  IMAD R9, R7, R8, R9 ;  /* 0x0000000807097224 */ /* 0x000fca00078e0209 */
[----:B------:R-:W-:-:S07]  /*02b0*/  ISETP.GT.U32.AND P3, PT, R0, R9, PT ;  /* 0x000000090000720c */ /* 0x000fce0003f64070 */
[----:B------:R-:W-:Y:S01]  /*02c0*/  @P0 IADD3 R12, PT, PT, R12, -R5, RZ ;  /* 0x800000050c0c0210 */ /* 0x000fe20007ffe0ff */
[----:B------:R-:W-:-:S03]  /*02d0*/  @P0 VIADD R11, R11, 0x1 ;  /* 0x000000010b0b0836 */ /* 0x000fc60000000000 */
[----:B------:R-:W-:Y:S02]  /*02e0*/  ISETP.GE.U32.AND P4, PT, R12, R5, PT ;  /* 0x000000050c00720c */ /* 0x000fe40003f86070 */
[----:B------:R-:W-:Y:S01]  /*02f0*/  @!P3 IMAD.IADD R9, R9, 0x1, -R0 ;  /* 0x000000010909b824 */ /* 0x000fe200078e0a00 */
[----:B------:R-:W-:Y:S02]  /*0300*/  @!P3 IADD3 R7, PT, PT, R7, 0x1, RZ ;  /* 0x000000010707b810 */ /* 0x000fe40007ffe0ff */
[----:B------:R-:W-:Y:S02]  /*0310*/  ISETP.NE.AND P3, PT, R4, RZ, PT ;  /* 0x000000ff0400720c */ /* 0x000fe40003f65270 */
[----:B------:R-:W-:Y:S02]  /*0320*/  ISETP.GE.U32.AND P2, PT, R9, R0, PT ;  /* 0x000000000900720c */ /* 0x000fe40003f46070 */
[----:B------:R-:W-:-:S04]  /*0330*/  LOP3.LUT R0, R3, R4, RZ, 0x3c, !PT ;  /* 0x0000000403007212 */ /* 0x000fc800078e3cff */
[----:B------:R-:W-:Y:S01]  /*0340*/  ISETP.GE.AND P0, PT, R0, RZ, PT ;  /* 0x000000ff0000720c */ /* 0x000fe20003f06270 */
[----:B------:R-:W-:Y:S01]  /*0350*/  @P4 VIADD R11, R11, 0x1 ;  /* 0x000000010b0b4836 */ /* 0x000fe20000000000 */
[----:B------:R-:W-:-:S04]  /*0360*/  @!P1 LOP3.LUT R11, RZ, R5, RZ, 0x33, !PT ;  /* 0x00000005ff0b9212 */ /* 0x000fc800078e33ff */
[----:B------:R-:W-:Y:S01]  /*0370*/  IADD3 R6, PT, PT, R10, R11, RZ ;  /* 0x0000000b0a067210 */ /* 0x000fe20007ffe0ff */
[----:B------:R-:W-:-:S03]  /*0380*/  @P2 VIADD R7, R7, 0x1 ;  /* 0x0000000107072836 */ /* 0x000fc60000000000 */
[C---:B------:R-:W-:Y:S02]  /*0390*/  LOP3.LUT R0, R6.reuse, 0x3, RZ, 0xc0, !PT ;  /* 0x0000000306007812 */ /* 0x040fe400078ec0ff */
[----:B------:R-:W-:Y:S01]  /*03a0*/  ISETP.GE.U32.AND P1, PT, R6, 0x3, PT ;  /* 0x000000030600780c */ /* 0x000fe20003f26070 */
[----:B------:R-:W-:Y:S01]  /*03b0*/  @!P0 IMAD.MOV R7, RZ, RZ, -R7 ;  /* 0x000000ffff078224 */ /* 0x000fe200078e0a07 */
[----:B------:R-:W-:Y:S02]  /*03c0*/  ISETP.NE.AND P0, PT, R0, 0x3, PT ;  /* 0x000000030000780c */ /* 0x000fe40003f05270 */
[----:B------:R-:W-:-:S05]  /*03d0*/  @!P3 LOP3.LUT R7, RZ, R4, RZ, 0x33, !PT ;  /* 0x00000004ff07b212 */ /* 0x000fca00078e33ff */
[----:B------:R-:W-:-:S04]  /*03e0*/  IMAD.MOV R0, RZ, RZ, -R7 ;  /* 0x000000ffff007224 */ /* 0x000fc800078e0a07 */
[----:B------:R-:W-:Y:S02]  /*03f0*/  IMAD R4, R4, R0, R3 ;  /* 0x0000000004047224 */ /* 0x000fe400078e0203 */
[----:B-1----:R-:W-:Y:S05]  /*0400*/  @!P0 BRA `(.L_x_82) ;  /* 0x0000000000608947 */ /* 0x002fea0003800000 */
[----:B------:R-:W0:Y:S01]  /*0410*/  LDC.64 R12, c[0x0][0x390] ;  /* 0x0000e400ff0c7b82 */ /* 0x000e220000000a00 */
[----:B------:R-:W-:-:S04]  /*0420*/  IADD3 R0, PT, PT, R6, 0x1, RZ ;  /* 0x0000000106007810 */ /* 0x000fc80007ffe0ff */
[----:B------:R-:W-:-:S03]  /*0430*/  LOP3.LUT R0, R0, 0x3, RZ, 0xc0, !PT ;  /* 0x0000000300007812 */ /* 0x000fc600078ec0ff */
[----:B------:R-:W1:Y:S02]  /*0440*/  LDC.64 R10, c[0x0][0x380] ;  /* 0x0000e000ff0a7b82 */ /* 0x000e640000000a00 */
[----:B------:R-:W-:-:S06]  /*0450*/  IMAD.MOV R0, RZ, RZ, -R0 ;  /* 0x000000ffff007224 */ /* 0x000fcc00078e0a00 */
[----:B------:R-:W2:Y:S02]  /*0460*/  LDC.64 R8, c[0x0][0x388] ;  /* 0x0000e200ff087b82 */ /* 0x000ea40000000a00 */
.L_x_83:
[C---:B------:R-:W-:Y:S02]  /*0470*/  LOP3.LUT R6, R22.reuse, 0x38, RZ, 0xc0, !PT ;  /* 0x0000003816067812 */ /* 0x040fe400078ec0ff */
[----:B---3--:R-:W-:-:S03]  /*0480*/  LOP3.LUT R15, R22, 0x7, RZ, 0xc0, !PT ;  /* 0x00000007160f7812 */ /* 0x008fc600078ec0ff */
[----:B------:R-:W-:-:S05]  /*0490*/  IMAD R6, R3, 0x40, R6 ;  /* 0x0000004003067824 */ /* 0x000fca00078e0206 */
[----:B------:R-:W-:-:S05]  /*04a0*/  IADD3 R17, PT, PT, R15, R6, RZ ;  /* 0x000000060f117210 */ /* 0x000fca0007ffe0ff */
[----:B--2---:R-:W-:-:S06]  /*04b0*/  IMAD.WIDE.U32 R16, R17, 0x4, R8 ;  /* 0x0000000411107825 */ /* 0x004fcc00078e0008 */
[----:B------:R-:W2:Y:S01]  /*04c0*/  LDG.E R17, desc[UR4][R16.64] ;  /* 0x0000000410117981 */ /* 0x000ea2000c1e1900 */
[----:B------:R-:W-:Y:S01]  /*04d0*/  VIADD R0, R0, 0x1 ;  /* 0x0000000100007836 */ /* 0x000fe20000000000 */
[----:B------:R-:W-:Y:S01]  /*04e0*/  LEA.HI R19, R22, R7, RZ, 0x1d ;  /* 0x0000000716137211 */ /* 0x000fe200078fe8ff */
[----:B------:R-:W-:Y:S02]  /*04f0*/  IMAD.IADD R15, R4, 0x1, R15 ;  /* 0x00000001040f7824 */ /* 0x000fe400078e020f */
[----:B------:R-:W-:Y:S01]  /*0500*/  HFMA2 R21, -RZ, RZ, 1.875, 0 ;  /* 0x3f800000ff157431 */ /* 0x000fe200000001ff */
[----:B------:R-:W-:Y:S01]  /*0510*/  ISETP.NE.AND P0, PT, R0, RZ, PT ;  /* 0x000000ff0000720c */ /* 0x000fe20003f05270 */
[----:B------:R-:W-:-:S04]  /*0520*/  IMAD R19, R19, R2, R15 ;  /* 0x0000000213137224 */ /* 0x000fc800078e020f */
[----:B-1----:R-:W-:-:S04]  /*0530*/  IMAD.WIDE R14, R19, 0x4, R10 ;  /* 0x00000004130e7825 */ /* 0x002fc800078e020a */
[----:B0-----:R-:W-:Y:S01]  /*0540*/  IMAD.WIDE R18, R19, 0x4, R12 ;  /* 0x0000000413127825 */ /* 0x001fe200078e020c */
[----:B------:R-:W-:Y:S01]  /*0550*/  IADD3 R22, PT, PT, R5, R22, RZ ;  /* 0x0000001605167210 */ /* 0x000fe20007ffe0ff */
[----:B--2---:R3:W-:Y:S04]  /*0560*/  REDG.E.ADD.F32.FTZ.RN.STRONG.GPU desc[UR4][R14.64], R17 ;  /* 0x000000110e0079a6 */ /* 0x0047e8000c12f304 */
[----:B------:R3:W-:Y:S01]  /*0570*/  REDG.E.ADD.F32.FTZ.RN.STRONG.GPU desc[UR4][R18.64], R21 ;  /* 0x00000015120079a6 */ /* 0x0007e2000c12f304 */
[----:B------:R-:W-:Y:S05]  /*0580*/  @P0 BRA `(.L_x_83) ;  /* 0xfffffffc00b80947 */ /* 0x000fea000383ffff */
.L_x_82:
[----:B------:R-:W-:Y:S05]  /*0590*/  BSYNC.RECONVERGENT B0 ;  /* 0x0000000000007941 */ /* 0x000fea0003800200 */
.L_x_81:
[----:B------:R-:W-:Y:S05]  /*05a0*/  @!P1 EXIT ;  /* 0x000000000000994d */ /* 0x000fea0003800000 */
[----:B------:R-:W0:Y:S01]  /*05b0*/  LDC.64 R10, c[0x0][0x390] ;  /* 0x0000e400ff0a7b82 */ /* 0x000e220000000a00 */
[C-C-:B------:R-:W-:Y:S01]  /*05c0*/  IMAD R0, R5.reuse, 0x2, R22.reuse ;  /* 0x0000000205007824 */ /* 0x140fe200078e0216 */
[----:B------:R-:W-:Y:S01]  /*05d0*/  IADD3 R8, PT, PT, R22, R5, RZ ;  /* 0x0000000516087210 */ /* 0x000fe20007ffe0ff */
[----:B------:R-:W-:-:S05]  /*05e0*/  IMAD R6, R5, 0x3, R22 ;  /* 0x0000000305067824 */ /* 0x000fca00078e0216 */
[----:B------:R-:W1:Y:S08]  /*05f0*/  LDC.64 R12, c[0x0][0x380] ;  /* 0x0000e000ff0c7b82 */ /* 0x000e700000000a00 */
[----:B---3--:R-:W2:Y:S02]  /*0600*/  LDC.64 R14, c[0x0][0x388] ;  /* 0x0000e200ff0e7b82 */ /* 0x008ea40000000a00 */
.L_x_84:
[C---:B------:R-:W-:Y:S02]  /*0610*/  LOP3.LUT R16, R22.reuse, 0x38, RZ, 0xc0, !PT ;  /* 0x0000003816107812 */ /* 0x040fe400078ec0ff */
[----:B---3--:R-:W-:-:S03]  /*0620*/  LOP3.LUT R9, R22, 0x7, RZ, 0xc0, !PT ;  /* 0x0000000716097812 */ /* 0x008fc600078ec0ff */
[----:B------:R-:W-:-:S05]  /*0630*/  IMAD R16, R3, 0x40, R16 ;  /* 0x0000004003107824 */ /* 0x000fca00078e0210 */
[----:B------:R-:W-:-:S05]  /*0640*/  IADD3 R21, PT, PT, R9, R16, RZ ;  /* 0x0000001009157210 */ /* 0x000fca0007ffe0ff */
[----:B--2---:R-:W-:-:S05]  /*0650*/  IMAD.WIDE.U32 R20, R21, 0x4, R14 ;  /* 0x0000000415147825 */ /* 0x004fca00078e000e */
[----:B------:R2:W3:Y:S01]  /*0660*/  LDG.E R25, desc[UR4][R20.64] ;  /* 0x0000000414197981 */ /* 0x0004e2000c1e1900 */
[----:B------:R-:W-:Y:S01]  /*0670*/  LOP3.LUT R16, R8, 0x38, RZ, 0xc0, !PT ;  /* 0x0000003808107812 */ /* 0x000fe200078ec0ff */
[----:B------:R-:W-:Y:S01]  /*0680*/  IMAD.IADD R9, R4, 0x1, R9 ;  /* 0x0000000104097824 */ /* 0x000fe200078e0209 */
[----:B------:R-:W-:Y:S02]  /*0690*/  LEA.HI R17, R22, R7, RZ, 0x1d ;  /* 0x0000000716117211 */ /* 0x000fe400078fe8ff */
[----:B------:R-:W-:Y:S02]  /*06a0*/  LOP3.LUT R23, R8, 0x7, RZ, 0xc0, !PT ;  /* 0x0000000708177812 */ /* 0x000fe400078ec0ff */
[----:B------:R-:W-:Y:S01]  /*06b0*/  LEA R16, R3, R16, 0x6 ;  /* 0x0000001003107211 */ /* 0x000fe200078e30ff */
[----:B------:R-:W-:Y:S01]  /*06c0*/  IMAD R19, R17, R2, R9 ;  /* 0x0000000211137224 */ /* 0x000fe200078e0209 */
[----:B------:R-:W-:-:S03]  /*06d0*/  MOV R9, 0x3f800000 ;  /* 0x3f80000000097802 */ /* 0x000fc60000000f00 */
[----:B------:R-:W-:Y:S02]  /*06e0*/  IMAD.IADD R27, R23, 0x1, R16 ;  /* 0x00000001171b7824 */ /* 0x000fe400078e0210 */
[----:B-1----:R-:W-:-:S04]  /*06f0*/  IMAD.WIDE R16, R19, 0x4, R12 ;  /* 0x0000000413107825 */ /* 0x002fc800078e020c */
[----:B0-----:R-:W-:-:S04]  /*0700*/  IMAD.WIDE R18, R19, 0x4, R10 ;  /* 0x0000000413127825 */ /* 0x001fc800078e020a */
[----:B--2---:R-:W-:Y:S01]  /*0710*/  IMAD.WIDE.U32 R20, R27, 0x4, R14 ;  /* 0x000000041b147825 */ /* 0x004fe200078e000e */
[----:B---3--:R0:W-:Y:S04]  /*0720*/  REDG.E.ADD.F32.FTZ.RN.STRONG.GPU desc[UR4][R16.64], R25 ;  /* 0x00000019100079a6 */ /* 0x0081e8000c12f304 */
[----:B------:R1:W-:Y:S04]  /*0730*/  REDG.E.ADD.F32.FTZ.RN.STRONG.GPU desc[UR4][R18.64], R9 ;  /* 0x00000009120079a6 */ /* 0x0003e8000c12f304 */
[----:B------:R-:W2:Y:S01]  /*0740*/  LDG.E R21, desc[UR4][R20.64] ;  /* 0x0000000414157981 */ /* 0x000ea2000c1e1900 */
[----:B------:R-:W-:Y:S01]  /*0750*/  LOP3.LUT R26, R0, 0x38, RZ, 0xc0, !PT ;  /* 0x00000038001a7812 */ /* 0x000fe200078ec0ff */
[----:B------:R-:W-:Y:S01]  /*0760*/  IMAD.IADD R24, R4, 0x1, R23 ;  /* 0x0000000104187824 */ /* 0x000fe200078e0217 */
[----:B------:R-:W-:-:S02]  /*0770*/  LEA.HI R27, R8, R7, RZ, 0x1d ;  /* 0x00000007081b7211 */ /* 0x000fc400078fe8ff */
[----:B------:R-:W-:Y:S02]  /*0780*/  LOP3.LUT R23, R0, 0x7, RZ, 0xc0, !PT ;  /* 0x0000000700177812 */ /* 0x000fe400078ec0ff */
[----:B------:R-:W-:Y:S01]  /*0790*/  LEA R26, R3, R26, 0x6 ;  /* 0x0000001a031a7211 */ /* 0x000fe200078e30ff */
[----:B------:R-:W-:-:S04]  /*07a0*/  IMAD R27, R27, R2, R24 ;  /* 0x000000021b1b7224 */ /* 0x000fc800078e0218 */
[----:B------:R-:W-:Y:S02]  /*07b0*/  IMAD.IADD R24, R23, 0x1, R26 ;  /* 0x0000000117187824 */ /* 0x000fe400078e021a */
[----:B------:R-:W-:-:S04]  /*07c0*/  IMAD.WIDE R28, R27, 0x4, R12 ;  /* 0x000000041b1c7825 */ /* 0x000fc800078e020c */
[----:B------:R-:W-:-:S04]  /*07d0*/  IMAD.WIDE R26, R27, 0x4, R10 ;  /* 0x000000041b1a7825 */ /* 0x000fc800078e020a */
[----:B0-----:R-:W-:Y:S01]  /*07e0*/  IMAD.WIDE.U32 R24, R24, 0x4, R14 ;  /* 0x0000000418187825 */ /* 0x001fe200078e000e */
[----:B--2---:R0:W-:Y:S04]  /*07f0*/  REDG.E.ADD.F32.FTZ.RN.STRONG.GPU desc[UR4][R28.64], R21 ;  /* 0x000000151c0079a6 */ /* 0x0041e8000c12f304 */
[----:B------:R2:W-:Y:S04]  /*0800*/  REDG.E.ADD.F32.FTZ.RN.STRONG.GPU desc[UR4][R26.64], R9 ;  /* 0x000000091a0079a6 */ /* 0x0005e8000c12f304 */
[----:B------:R-:W3:Y:S01]  /*0810*/  LDG.E R25, desc[UR4][R24.64] ;  /* 0x0000000418197981 */ /* 0x000ee2000c1e1900 */
[----:B-1----:R-:W-:-:S02]  /*0820*/  LOP3.LUT R18, R6, 0x38, RZ, 0xc0, !PT ;  /* 0x0000003806127812 */ /* 0x002fc400078ec0ff */
[----:B------:R-:W-:Y:S02]  /*0830*/  LEA.HI R17, R0, R7, RZ, 0x1d ;  /* 0x0000000700117211 */ /* 0x000fe400078fe8ff */
[----:B------:R-:W-:Y:S01]  /*0840*/  IADD3 R16, PT, PT, R4, R23, RZ ;  /* 0x0000001704107210 */ /* 0x000fe20007ffe0ff */
[----:B------:R-:W-:Y:S01]  /*0850*/  IMAD R18, R3, 0x40, R18 ;  /* 0x0000004003127824 */ /* 0x000fe200078e0212 */
[----:B------:R-:W-:-:S03]  /*0860*/  LOP3.LUT R23, R6, 0x7, RZ, 0xc0, !PT ;  /* 0x0000000706177812 */ /* 0x000fc600078ec0ff */
[----:B------:R-:W-:Y:S01]  /*0870*/  IMAD R19, R17, R2, R16 ;  /* 0x0000000211137224 */ /* 0x000fe200078e0210 */
[----:B------:R-:W-:-:S03]  /*0880*/  IADD3 R20, PT, PT, R23, R18, RZ ;  /* 0x0000001217147210 */ /* 0x000fc60007ffe0ff */
[----:B------:R-:W-:-:S04]  /*0890*/  IMAD.WIDE R16, R19, 0x4, R12 ;  /* 0x0000000413107825 */ /* 0x000fc800078e020c */
[----:B------:R-:W-:-:S04]  /*08a0*/  IMAD.WIDE R18, R19, 0x4, R10 ;  /* 0x0000000413127825 */ /* 0x000fc800078e020a */
[----:B0-----:R-:W-:Y:S01]  /*08b0*/  IMAD.WIDE.U32 R20, R20, 0x4, R14 ;  /* 0x0000000414147825 */ /* 0x001fe200078e000e */
[----:B---3--:R0:W-:Y:S04]  /*08c0*/  REDG.E.ADD.F32.FTZ.RN.STRONG.GPU desc[UR4][R16.64], R25 ;  /* 0x00000019100079a6 */ /* 0x0081e8000c12f304 */
[----:B------:R3:W-:Y:S04]  /*08d0*/  REDG.E.ADD.F32.FTZ.RN.STRONG.GPU desc[UR4][R18.64], R9 ;  /* 0x00000009120079a6 */ /* 0x0007e8000c12f304 */
[----:B------:R-:W4:Y:S01]  /*08e0*/  LDG.E R21, desc[UR4][R20.64] ;  /* 0x0000000414157981 */ /* 0x000f22000c1e1900 */
[----:B------:R-:W-:Y:S01]  /*08f0*/  IADD3 R22, PT, PT, R5, R22, R5 ;  /* 0x0000001605167210 */ /* 0x000fe20007ffe005 */
[----:B------:R-:W-:Y:S01]  /*0900*/  IMAD.IADD R23, R4, 0x1, R23 ;  /* 0x0000000104177824 */ /* 0x000fe200078e0217 */
[----:B--2---:R-:W-:-:S02]  /*0910*/  LEA.HI R27, R6, R7, RZ, 0x1d ;  /* 0x00000007061b7211 */ /* 0x004fc400078fe8ff */
[----:B------:R-:W-:-:S03]  /*0920*/  IADD3 R22, PT, PT, R5, R22, R5 ;  /* 0x0000001605167210 */ /* 0x000fc60007ffe005 */
[----:B------:R-:W-:Y:S01]  /*0930*/  IMAD R23, R27, R2, R23 ;  /* 0x000000021b177224 */ /* 0x000fe200078e0217 */
[----:B------:R-:W-:-:S03]  /*0940*/  ISETP.GE.U32.AND P0, PT, R22, 0x40, PT ;  /* 0x000000401600780c */ /* 0x000fc60003f06070 */
[----:B------:R-:W-:-:S04]  /*0950*/  IMAD.WIDE R26, R23, 0x4, R12 ;  /* 0x00000004171a7825 */ /* 0x000fc800078e020c */
[----:B0-----:R-:W-:Y:S01]  /*0960*/  IMAD.WIDE R24, R23, 0x4, R10 ;  /* 0x0000000417187825 */ /* 0x001fe200078e020a */
[C---:B------:R-:W-:Y:S02]  /*0970*/  LEA R0, R5.reuse, R0, 0x2 ;  /* 0x0000000005007211 */ /* 0x040fe400078e10ff */
[C---:B------:R-:W-:Y:S01]  /*0980*/  LEA R8, R5.reuse, R8, 0x2 ;  /* 0x0000000805087211 */ /* 0x040fe200078e10ff */
[----:B------:R-:W-:Y:S01]  /*0990*/  IMAD R6, R5, 0x4, R6 ;  /* 0x0000000405067824 */ /* 0x000fe200078e0206 */
[----:B----4-:R3:W-:Y:S04]  /*09a0*/  REDG.E.ADD.F32.FTZ.RN.STRONG.GPU desc[UR4][R26.64], R21 ;  /* 0x000000151a0079a6 */ /* 0x0107e8000c12f304 */
[----:B------:R3:W-:Y:S01]  /*09b0*/  REDG.E.ADD.F32.FTZ.RN.STRONG.GPU desc[UR4][R24.64], R9 ;  /* 0x00000009180079a6 */ /* 0x0007e2000c12f304 */
[----:B------:R-:W-:Y:S05]  /*09c0*/  @!P0 BRA `(.L_x_84) ;  /* 0xfffffffc00108947 */ /* 0x000fea000383ffff */
[----:B------:R-:W-:Y:S05]  /*09d0*/  EXIT ;  /* 0x000000000000794d */ /* 0x000fea0003800000 */
.L_x_85:
        /* <DEDUP_REMOVED lines=10> */
.L_x_90:


//--------------------- .text._Z22extract_patches_kernelPfS_iii --------------------------
	.section	.text._Z22extract_patches_kernelPfS_iii,"ax",@progbits
	.align	128
        .global         _Z22extract_patches_kernelPfS_iii
        .type           _Z22extract_patches_kernelPfS_iii,@function
        .size           _Z22extract_patches_kernelPfS_iii,(.L_x_91 - _Z22extract_patches_kernelPfS_iii)
        .other          _Z22extract_patches_kernelPfS_iii,@"STO_CUDA_ENTRY STV_DEFAULT"
_Z22extract_patches_kernelPfS_iii:
.text._Z22extract_patches_kernelPfS_iii:
[----:B------:R-:W-:Y:S01]  /*0000*/  LDC R1, c[0x0][0x37c] ;  /* 0x0000df00ff017b82 */ /* 0x000fe20000000800 */
[----:B------:R-:W0:Y:S01]  /*0010*/  S2R R7, SR_CTAID.X ;  /* 0x0000000000077919 */ /* 0x000e220000002500 */
[----:B------:R-:W0:Y:S01]  /*0020*/  LDCU UR4, c[0x0][0x360] ;  /* 0x00006c00ff0477ac */ /* 0x000e220008000800 */
[----:B------:R-:W0:Y:S01]  /*0030*/  S2R R0, SR_TID.X ;  /* 0x0000000000007919 */ /* 0x000e220000002100 */
[----:B------:R-:W1:Y:S01]  /*0040*/  LDCU UR5, c[0x0][0x398] ;  /* 0x00007300ff0577ac */ /* 0x000e620008000800 */
[----:B0-----:R-:W-:-:S05]  /*0050*/  IMAD R7, R7, UR4, R0 ;  /* 0x0000000407077c24 */ /* 0x001fca000f8e0200 */
[----:B-1----:R-:W-:-:S13]  /*0060*/  ISETP.GE.AND P0, PT, R7, UR5, PT ;  /* 0x0000000507007c0c */ /* 0x002fda000bf06270 */
[----:B------:R-:W-:Y:S05]  /*0070*/  @P0 EXIT ;  /* 0x000000000000094d */ /* 0x000fea0003800000 */
[----:B------:R-:W0:Y:S01]  /*0080*/  LDC R0, c[0x0][0x390] ;  /* 0x0000e400ff007b82 */ /* 0x000e220000000800 */
[----:B------:R-:W-:Y:S01]  /*0090*/  IABS R10, R7 ;  /* 0x00000007000a7213 */ /* 0x000fe20000000000 */
[----:B------:R-:W1:Y:S01]  /*00a0*/  LDCU.64 UR6, c[0x0][0x358] ;  /* 0x00006b00ff0677ac */ /* 0x000e620008000a00 */
[----:B------:R-:W2:Y:S01]  /*00b0*/  LDCU.64 UR4, c[0x0][0x388] ;  /* 0x00007100ff0477ac */ /* 0x000ea20008000a00 */
[----:B0-----:R-:W-:-:S04]  /*00c0*/  IADD3 R6, PT, PT, R0, -0x7, RZ ;  /* 0xfffffff900067810 */ /* 0x001fc80007ffe0ff */
[-C--:B------:R-:W-:Y:S02]  /*00d0*/  IABS R5, R6.reuse ;  /* 0x0000000600057213 */ /* 0x080fe40000000000 */
[----:B------:R-:W-:Y:S02]  /*00e0*/  IABS R11, R6 ;  /* 0x00000006000b7213 */ /* 0x000fe40000000000 */
[----:B------:R-:W0:Y:S08]  /*00f0*/  I2F.RP R4, R5 ;  /* 0x0000000500047306 */ /* 0x000e300000209400 */
[----:B0-----:R-:W0:Y:S02]  /*0100*/  MUFU.RCP R4, R4 ;  /* 0x0000000400047308 */ /* 0x001e240000001000 */
[----:B0-----:R-:W-:-:S02]  /*0110*/  IADD3 R2, PT, PT, R4, 0xffffffe, RZ ;  /* 0x0ffffffe04027810 */ /* 0x001fc40007ffe0ff */
[----:B------:R-:W-:-:S04]  /*0120*/  IADD3 R4, PT, PT, RZ, -R11, RZ ;  /* 0x8000000bff047210 */ /* 0x000fc80007ffe0ff */
[----:B------:R0:W3:Y:S02]  /*0130*/  F2I.FTZ.U32.TRUNC.NTZ R3, R2 ;  /* 0x0000000200037305 */ /* 0x0000e4000021f000 */
[----:B0-----:R-:W-:Y:S01]  /*0140*/  HFMA2 R2, -RZ, RZ, 0, 0 ;  /* 0x00000000ff027431 */ /* 0x001fe200000001ff */
[----:B---3--:R-:W-:-:S05]  /*0150*/  IADD3 R8, PT, PT, RZ, -R3, RZ ;  /* 0x80000003ff087210 */ /* 0x008fca0007ffe0ff */
[----:B------:R-:W-:Y:S02]  /*0160*/  IMAD R9, R8, R5, RZ ;  /* 0x0000000508097224 */ /* 0x000fe400078e02ff */
[----:B------:R-:W-:Y:S02]  /*0170*/  IMAD.MOV.U32 R8, RZ, RZ, R10 ;  /* 0x000000ffff087224 */ /* 0x000fe400078e000a */
[----:B------:R-:W-:-:S06]  /*0180*/  IMAD.HI.U32 R3, R3, R9, R2 ;  /* 0x0000000903037227 */ /* 0x000fcc00078e0002 */
[----:B------:R-:W-:-:S04]  /*0190*/  IMAD.HI.U32 R3, R3, R8, RZ ;  /* 0x0000000803037227 */ /* 0x000fc800078e00ff */
[----:B------:R-:W-:-:S05]  /*01a0*/  IMAD R2, R3, R4, R8 ;  /* 0x0000000403027224 */ /* 0x000fca00078e0208 */
[----:B------:R-:W-:-:S13]  /*01b0*/  ISETP.GT.U32.AND P2, PT, R5, R2, PT ;  /* 0x000000020500720c */ /* 0x000fda0003f44070 */
[----:B------:R-:W-:Y:S01]  /*01c0*/  @!P2 IMAD.IADD R2, R2, 0x1, -R5 ;  /* 0x000000010202a824 */ /* 0x000fe200078e0a05 */
[----:B------:R-:W-:Y:S02]  /*01d0*/  @!P2 IADD3 R3, PT, PT, R3, 0x1, RZ ;  /* 0x000000010303a810 */ /* 0x000fe40007ffe0ff */
[----:B------:R-:W-:Y:S02]  /*01e0*/  ISETP.NE.AND P2, PT, R6, RZ, PT ;  /* 0x000000ff0600720c */ /* 0x000fe40003f45270 */
[----:B------:R-:W-:Y:S02]  /*01f0*/  ISETP.GE.U32.AND P0, PT, R2, R5, PT ;  /* 0x000000050200720c */ /* 0x000fe40003f06070 */
[----:B------:R-:W-:Y:S01]  /*0200*/  LOP3.LUT R2, R7, R6, RZ, 0x3c, !PT ;  /* 0x0000000607027212 */ /* 0x000fe200078e3cff */
[----:B------:R-:W0:Y:S03]  /*0210*/  LDC.64 R4, c[0x0][0x380] ;  /* 0x0000e000ff047b82 */ /* 0x000e260000000a00 */
[----:B------:R-:W-:-:S07]  /*0220*/  ISETP.GE.AND P1, PT, R2, RZ, PT ;  /* 0x000000ff0200720c */ /* 0x000fce0003f26270 */
[----:B------:R-:W-:-:S06]  /*0230*/  @P0 IADD3 R3, PT, PT, R3, 0x1, RZ ;  /* 0x0000000103030810 */ /* 0x000fcc0007ffe0ff */
[----:B------:R-:W-:Y:S01]  /*0240*/  @!P1 IMAD.MOV R3, RZ, RZ, -R3 ;  /* 0x000000ffff039224 */ /* 0x000fe200078e0a03 */
[----:B------:R-:W-:-:S04]  /*0250*/  @!P2 LOP3.LUT R3, RZ, R6, RZ, 0x33, !PT ;  /* 0x00000006ff03a212 */ /* 0x000fc800078e33ff */
[----:B------:R-:W-:-:S05]  /*0260*/  IADD3 R15, PT, PT, -R3, RZ, RZ ;  /* 0x000000ff030f7210 */ /* 0x000fca0007ffe1ff */
[----:B------:R-:W-:-:S04]  /*0270*/  IMAD R15, R6, R15, R7 ;  /* 0x0000000f060f7224 */ /* 0x000fc800078e0207 */
[----:B------:R-:W-:-:S04]  /*0280*/  IMAD R15, R3, R0, R15 ;  /* 0x00000000030f7224 */ /* 0x000fc800078e020f */
[----:B0-----:R-:W-:-:S05]  /*0290*/  IMAD.WIDE R10, R15, 0x4, R4 ;  /* 0x000000040f0a7825 */ /* 0x001fca00078e0204 */
[----:B-1----:R-:W3:Y:S01]  /*02a0*/  LDG.E R13, desc[UR6][R10.64] ;  /* 0x000000060a0d7981 */ /* 0x002ee2000c1e1900 */
[----:B--2---:R-:W-:Y:S01]  /*02b0*/  UIADD3 UR4, UP0, UPT, UR4, 0x20, URZ ;  /* 0x0000002004047890 */ /* 0x004fe2000ff1e0ff */
[----:B------:R-:W-:-:S03]  /*02c0*/  SHF.L.U32 R7, R7, 0x6, RZ ;  /* 0x0000000607077819 */ /* 0x000fc600000006ff */
[----:B------:R-:W-:Y:S02]  /*02d0*/  UIADD3.X UR5, UPT, UPT, URZ, UR5, URZ, UP0, !UPT ;  /* 0x00000005ff057290 */ /* 0x000fe400087fe4ff */
[----:B------:R-:W-:-:S04]  /*02e0*/  MOV R2, UR4 ;  /* 0x0000000400027c02 */ /* 0x000fc80008000f00 */
[----:B------:R-:W-:Y:S02]  /*02f0*/  IMAD.U32 R3, RZ, RZ, UR5 ;  /* 0x00000005ff037e24 */ /* 0x000fe4000f8e00ff */
[----:B------:R-:W-:-:S05]  /*0300*/  IMAD.WIDE R8, R7, 0x4, R2 ;  /* 0x0000000407087825 */ /* 0x000fca00078e0202 */
[----:B---3--:R0:W-:Y:S04]  /*0310*/  STG.E desc[UR6][R8.64+-0x20], R13 ;  /* 0xffffe00d08007986 */ /* 0x0081e8000c101906 */
[----:B------:R-:W2:Y:S04]  /*0320*/  LDG.E R17, desc[UR6][R10.64+0x4] ;  /* 0x000004060a117981 */ /* 0x000ea8000c1e1900 */
[----:B--2---:R1:W-:Y:S04]  /*0330*/  STG.E desc[UR6][R8.64+-0x1c], R17 ;  /* 0xffffe41108007986 */ /* 0x0043e8000c101906 */
[----:B------:R-:W2:Y:S04]  /*0340*/  LDG.E R19, desc[UR6][R10.64+0x8] ;  /* 0x000008060a137981 */ /* 0x000ea8000c1e1900 */
[----:B--2---:R2:W-:Y:S04]  /*0350*/  STG.E desc[UR6][R8.64+-0x18], R19 ;  /* 0xffffe81308007986 */ /* 0x0045e8000c101906 */
[----:B------:R-:W3:Y:S04]  /*0360*/  LDG.E R21, desc[UR6][R10.64+0xc] ;  /* 0x00000c060a157981 */ /* 0x000ee8000c1e1900 */
[----:B---3--:R3:W-:Y:S04]  /*0370*/  STG.E desc[UR6][R8.64+-0x14], R21 ;  /* 0xffffec1508007986 */ /* 0x0087e8000c101906 */
[----:B------:R-:W4:Y:S04]  /*0380*/  LDG.E R23, desc[UR6][R10.64+0x10] ;  /* 0x000010060a177981 */ /* 0x000f28000c1e1900 */
[----:B----4-:R4:W-:Y:S04]  /*0390*/  STG.E desc[UR6][R8.64+-0x10], R23 ;  /* 0xfffff01708007986 */ /* 0x0109e8000c101906 */
[----:B------:R-:W5:Y:S04]  /*03a0*/  LDG.E R25, desc[UR6][R10.64+0x14] ;  /* 0x000014060a197981 */ /* 0x000f68000c1e1900 */
[----:B-----5:R5:W-:Y:S04]  /*03b0*/  STG.E desc[UR6][R8.64+-0xc], R25 ;  /* 0xfffff41908007986 */ /* 0x020be8000c101906 */
[----:B------:R-:W2:Y:S01]  /*03c0*/  LDG.E R27, desc[UR6][R10.64+0x18] ;  /* 0x000018060a1b7981 */ /* 0x000ea2000c1e1900 */
[----:B0-----:R-:W-:-:S03]  /*03d0*/  IMAD.WIDE R12, R0, 0x4, R10 ;  /* 0x00000004000c7825 */ /* 0x001fc600078e020a */
[----:B--2---:R0:W-:Y:S04]  /*03e0*/  STG.E desc[UR6][R8.64+-0x8], R27 ;  /* 0xfffff81b08007986 */ /* 0x0041e8000c101906 */
[----:B-1----:R-:W2:Y:S04]  /*03f0*/  LDG.E R17, desc[UR6][R10.64+0x1c] ;  /* 0x00001c060a117981 */ /* 0x002ea8000c1e1900 */
[----:B--2---:R-:W-:Y:S04]  /*0400*/  STG.E desc[UR6][R8.64+-0x4], R17 ;  /* 0xfffffc1108007986 */ /* 0x004fe8000c101906 */
[----:B------:R-:W2:Y:S04]  /*0410*/  LDG.E R19, desc[UR6][R12.64] ;  /* 0x000000060c137981 */ /* 0x000ea8000c1e1900 */
[----:B--2---:R1:W-:Y:S04]  /*0420*/  STG.E desc[UR6][R8.64], R19 ;  /* 0x0000001308007986 */ /* 0x0043e8000c101906 */
[----:B---3--:R-:W2:Y:S04]  /*0430*/  LDG.E R21, desc[UR6][R12.64+0x4] ;  /* 0x000004060c157981 */ /* 0x008ea8000c1e1900 */
[----:B--2---:R2:W-:Y:S04]  /*0440*/  STG.E desc[UR6][R8.64+0x4], R21 ;  /* 0x0000041508007986 */ /* 0x0045e8000c101906 */
[----:B----4-:R-:W3:Y:S04]  /*0450*/  LDG.E R23, desc[UR6][R12.64+0x8] ;  /* 0x000008060c177981 */ /* 0x010ee8000c1e1900 */
[----:B---3--:R3:W-:Y:S04]  /*0460*/  STG.E desc[UR6][R8.64+0x8], R23 ;  /* 0x0000081708007986 */ /* 0x0087e8000c101906 */
[----:B-----5:R-:W4:Y:S04]  /*0470*/  LDG.E R25, desc[UR6][R12.64+0xc] ;  /* 0x00000c060c197981 */ /* 0x020f28000c1e1900 */
[----:B----4-:R4:W-:Y:S04]  /*0480*/  STG.E desc[UR6][R8.64+0xc], R25 ;  /* 0x00000c1908007986 */ /* 0x0109e8000c101906 */
[----:B------:R-:W5:Y:S04]  /*0490*/  LDG.E R11, desc[UR6][R12.64+0x10] ;  /* 0x000010060c0b7981 */ /* 0x000f68000c1e1900 */
[----:B-----5:R5:W-:Y:S04]  /*04a0*/  STG.E desc[UR6][R8.64+0x10], R11 ;  /* 0x0000100b08007986 */ /* 0x020be8000c101906 */
[----:B0-----:R-:W2:Y:S04]  /*04b0*/  LDG.E R27, desc[UR6][R12.64+0x14] ;  /* 0x000014060c1b7981 */ /* 0x001ea8000c1e1900 */
[----:B--2---:R-:W-:Y:S04]  /*04c0*/  STG.E desc[UR6][R8.64+0x14], R27 ;  /* 0x0000141b08007986 */ /* 0x004fe8000c101906 */
[----:B-1----:R-:W2:Y:S01]  /*04d0*/  LDG.E R19, desc[UR6][R12.64+0x18] ;  /* 0x000018060c137981 */ /* 0x002ea2000c1e1900 */
[----:B------:R-:W-:-:S03]  /*04e0*/  LEA R17, R0, R15, 0x1 ;  /* 0x0000000f00117211 */ /* 0x000fc600078e08ff */
[----:B--2---:R0:W-:Y:S04]  /*04f0*/  STG.E desc[UR6][R8.64+0x18], R19 ;  /* 0x0000181308007986 */ /* 0x0041e8000c101906 */
[----:B------:R-:W2:Y:S01]  /*0500*/  LDG.E R21, desc[UR6][R12.64+0x1c] ;  /* 0x00001c060c157981 */ /* 0x000ea2000c1e1900 */
[----:B------:R-:W-:Y:S01]  /*0510*/  IMAD.WIDE R14, R17, 0x4, R4 ;  /* 0x00000004110e7825 */ /* 0x000fe200078e0204 */
[----:B---3--:R-:W-:Y:S02]  /*0520*/  IADD3 R23, PT, PT, R7, 0x10, RZ ;  /* 0x0000001007177810 */ /* 0x008fe40007ffe0ff */
[----:B--2---:R1:W-:Y:S04]  /*0530*/  STG.E desc[UR6][R8.64+0x1c], R21 ;  /* 0x00001c1508007986 */ /* 0x0043e8000c101906 */
[----:B----4-:R-:W2:Y:S01]  /*0540*/  LDG.E R25, desc[UR6][R14.64] ;  /* 0x000000060e197981 */ /* 0x010ea2000c1e1900 */
[----:B-----5:R-:W-:-:S05]  /*0550*/  IMAD.WIDE R10, R23, 0x4, R2 ;  /* 0x00000004170a7825 */ /* 0x020fca00078e0202 */
[----:B--2---:R2:W-:Y:S04]  /*0560*/  STG.E desc[UR6][R10.64+-0x20], R25 ;  /* 0xffffe0190a007986 */ /* 0x0045e8000c101906 */
[----:B------:R-:W3:Y:S04]  /*0570*/  LDG.E R23, desc[UR6][R14.64+0x4] ;  /* 0x000004060e177981 */ /* 0x000ee8000c1e1900 */
[----:B---3--:R3:W-:Y:S04]  /*0580*/  STG.E desc[UR6][R10.64+-0x1c], R23 ;  /* 0xffffe4170a007986 */ /* 0x0087e8000c101906 */
[----:B0-----:R-:W4:Y:S04]  /*0590*/  LDG.E R19, desc[UR6][R14.64+0x8] ;  /* 0x000008060e137981 */ /* 0x001f28000c1e1900 */
[----:B----4-:R0:W-:Y:S04]  /*05a0*/  STG.E desc[UR6][R10.64+-0x18], R19 ;  /* 0xffffe8130a007986 */ /* 0x0101e8000c101906 */
[----:B------:R-:W4:Y:S04]  /*05b0*/  LDG.E R13, desc[UR6][R14.64+0xc] ;  /* 0x00000c060e0d7981 */ /* 0x000f28000c1e1900 */
[----:B----4-:R4:W-:Y:S04]  /*05c0*/  STG.E desc[UR6][R10.64+-0x14], R13 ;  /* 0xffffec0d0a007986 */ /* 0x0109e8000c101906 */
[----:B-1----:R-:W5:Y:S04]  /*05d0*/  LDG.E R21, desc[UR6][R14.64+0x10] ;  /* 0x000010060e157981 */ /* 0x002f68000c1e1900 */
[----:B-----5:R1:W-:Y:S04]  /*05e0*/  STG.E desc[UR6][R10.64+-0x10], R21 ;  /* 0xfffff0150a007986 */ /* 0x0203e8000c101906 */
[----:B------:R-:W5:Y:S04]  /*05f0*/  LDG.E R27, desc[UR6][R14.64+0x14] ;  /* 0x000014060e1b7981 */ /* 0x000f68000c1e1900 */
[----:B-----5:R5:W-:Y:S04]  /*0600*/  STG.E desc[UR6][R10.64+-0xc], R27 ;  /* 0xfffff41b0a007986 */ /* 0x020be8000c101906 */
[----:B--2---:R-:W2:Y:S01]  /*0610*/  LDG.E R25, desc[UR6][R14.64+0x18] ;  /* 0x000018060e197981 */ /* 0x004ea2000c1e1900 */
[----:B------:R-:W-:-:S03]  /*0620*/  IMAD.WIDE R8, R0, 0x4, R14 ;  /* 0x0000000400087825 */ /* 0x000fc600078e020e */
[----:B--2---:R-:W-:Y:S04]  /*0630*/  STG.E desc[UR6][R10.64+-0x8], R25 ;  /* 0xfffff8190a007986 */ /* 0x004fe8000c101906 */
[----:B---3--:R-:W2:Y:S04]  /*0640*/  LDG.E R23, desc[UR6][R14.64+0x1c] ;  /* 0x00001c060e177981 */ /* 0x008ea8000c1e1900 */
[----:B--2---:R2:W-:Y:S04]  /*0650*/  STG.E desc[UR6][R10.64+-0x4], R23 ;  /* 0xfffffc170a007986 */ /* 0x0045e8000c101906 */
[----:B0-----:R-:W3:Y:S04]  /*0660*/  LDG.E R19, desc[UR6][R8.64] ;  /* 0x0000000608137981 */ /* 0x001ee8000c1e1900 */
[----:B---3--:R0:W-:Y:S04]  /*0670*/  STG.E desc[UR6][R10.64], R19 ;  /* 0x000000130a007986 */ /* 0x0081e8000c101906 */
[----:B----4-:R-:W3:Y:S04]  /*0680*/  LDG.E R13, desc[UR6][R8.64+0x4] ;  /* 0x00000406080d7981 */ /* 0x010ee8000c1e1900 */
[----:B---3--:R3:W-:Y:S04]  /*0690*/  STG.E desc[UR6][R10.64+0x4], R13 ;  /* 0x0000040d0a007986 */ /* 0x0087e8000c101906 */
[----:B-1----:R-:W4:Y:S04]  /*06a0*/  LDG.E R21, desc[UR6][R8.64+0x8] ;  /* 0x0000080608157981 */ /* 0x002f28000c1e1900 */
[----:B----4-:R1:W-:Y:S04]  /*06b0*/  STG.E desc[UR6][R10.64+0x8], R21 ;  /* 0x000008150a007986 */ /* 0x0103e8000c101906 */
[----:B-----5:R-:W4:Y:S04]  /*06c0*/  LDG.E R27, desc[UR6][R8.64+0xc] ;  /* 0x00000c06081b7981 */ /* 0x020f28000c1e1900 */
[----:B----4-:R4:W-:Y:S04]  /*06d0*/  STG.E desc[UR6][R10.64+0xc], R27 ;  /* 0x00000c1b0a007986 */ /* 0x0109e8000c101906 */
[----:B------:R-:W5:Y:S04]  /*06e0*/  LDG.E R15, desc[UR6][R8.64+0x10] ;  /* 0x00001006080f7981 */ /* 0x000f68000c1e1900 */
[----:B-----5:R5:W-:Y:S04]  /*06f0*/  STG.E desc[UR6][R10.64+0x10], R15 ;  /* 0x0000100f0a007986 */ /* 0x020be8000c101906 */
[----:B--2---:R-:W2:Y:S04]  /*0700*/  LDG.E R23, desc[UR6][R8.64+0x14] ;  /* 0x0000140608177981 */ /* 0x004ea8000c1e1900 */
[----:B--2---:R-:W-:Y:S04]  /*0710*/  STG.E desc[UR6][R10.64+0x14], R23 ;  /* 0x000014170a007986 */ /* 0x004fe8000c101906 */
[----:B0-----:R-:W2:Y:S01]  /*0720*/  LDG.E R19, desc[UR6][R8.64+0x18] ;  /* 0x0000180608137981 */ /* 0x001ea2000c1e1900 */
[----:B------:R-:W-:-:S03]  /*0730*/  IMAD R17, R0, 0x2, R17 ;  /* 0x0000000200117824 */ /* 0x000fc600078e0211 */
[----:B--2---:R0:W-:Y:S04]  /*0740*/  STG.E desc[UR6][R10.64+0x18], R19 ;  /* 0x000018130a007986 */ /* 0x0041e8000c101906 */
[----:B------:R-:W2:Y:S01]  /*0750*/  LDG.E R25, desc[UR6][R8.64+0x1c] ;  /* 0x00001c0608197981 */ /* 0x000ea2000c1e1900 */
[----:B---3--:R-:W-:Y:S01]  /*0760*/  IMAD.WIDE R12, R17, 0x4, R4 ;  /* 0x00000004110c7825 */ /* 0x008fe200078e0204 */
[----:B-1----:R-:W-:Y:S02]  /*0770*/  IADD3 R21, PT, PT, R7, 0x20, RZ ;  /* 0x0000002007157810 */ /* 0x002fe40007ffe0ff */
        /* <DEDUP_REMOVED lines=26> */
[----:B----4-:R-:W-:Y:S04]  /*0920*/  STG.E desc[UR6][R14.64+0xc], R25 ;  /* 0x00000c190e007986 */ /* 0x010fe8000c101906 */
[----:B------:R-:W4:Y:S04]  /*0930*/  LDG.E R13, desc[UR6][R8.64+0x10] ;  /* 0x00001006080d7981 */ /* 0x000f28000c1e1900 */
[----:B----4-:R4:W-:Y:S04]  /*0940*/  STG.E desc[UR6][R14.64+0x10], R13 ;  /* 0x0000100d0e007986 */ /* 0x0109e8000c101906 */
[----:B--2---:R-:W2:Y:S04]  /*0950*/  LDG.E R21, desc[UR6][R8.64+0x14] ;  /* 0x0000140608157981 */ /* 0x004ea8000c1e1900 */
[----:B--2---:R-:W-:Y:S04]  /*0960*/  STG.E desc[UR6][R14.64+0x14], R21 ;  /* 0x000014150e007986 */ /* 0x004fe8000c101906 */
[----:B0-----:R-:W2:Y:S01]  /*0970*/  LDG.E R19, desc[UR6][R8.64+0x18] ;  /* 0x0000180608137981 */ /* 0x001ea2000c1e1900 */
[----:B------:R-:W-:-:S03]  /*0980*/  LEA R17, R0, R17, 0x1 ;  /* 0x0000001100117211 */ /* 0x000fc600078e08ff */
[----:B--2---:R-:W-:Y:S04]  /*0990*/  STG.E desc[UR6][R14.64+0x18], R19 ;  /* 0x000018130e007986 */ /* 0x004fe8000c101906 */
[----:B---3--:R-:W2:Y:S01]  /*09a0*/  LDG.E R23, desc[UR6][R8.64+0x1c] ;  /* 0x00001c0608177981 */ /* 0x008ea2000c1e1900 */
[----:B------:R-:W-:Y:S01]  /*09b0*/  IMAD.WIDE R4, R17, 0x4, R4 ;  /* 0x0000000411047825 */ /* 0x000fe200078e0204 */
[----:B------:R-:W-:Y:S02]  /*09c0*/  IADD3 R7, PT, PT, R7, 0x30, RZ ;  /* 0x0000003007077810 */ /* 0x000fe40007ffe0ff */
[----:B--2---:R0:W-:Y:S04]  /*09d0*/  STG.E desc[UR6][R14.64+0x1c], R23 ;  /* 0x00001c170e007986 */ /* 0x0041e8000c101906 */
[----:B-1----:R-:W2:Y:S01]  /*09e0*/  LDG.E R11, desc[UR6][R4.64] ;  /* 0x00000006040b7981 */ /* 0x002ea2000c1e1900 */
[----:B------:R-:W-:-:S05]  /*09f0*/  IMAD.WIDE R2, R7, 0x4, R2 ;  /* 0x0000000407027825 */ /* 0x000fca00078e0202 */
[----:B--2---:R1:W-:Y:S04]  /*0a00*/  STG.E desc[UR6][R2.64+-0x20], R11 ;  /* 0xffffe00b02007986 */ /* 0x0043e8000c101906 */
[----:B------:R-:W2:Y:S04]  /*0a10*/  LDG.E R7, desc[UR6][R4.64+0x4] ;  /* 0x0000040604077981 */ /* 0x000ea8000c1e1900 */
[----:B--2---:R2:W-:Y:S04]  /*0a20*/  STG.E desc[UR6][R2.64+-0x1c], R7 ;  /* 0xffffe40702007986 */ /* 0x0045e8000c101906 */
[----:B----4-:R-:W3:Y:S04]  /*0a30*/  LDG.E R13, desc[UR6][R4.64+0x8] ;  /* 0x00000806040d7981 */ /* 0x010ee8000c1e1900 */
[----:B---3--:R3:W-:Y:S04]  /*0a40*/  STG.E desc[UR6][R2.64+-0x18], R13 ;  /* 0xffffe80d02007986 */ /* 0x0087e8000c101906 */
[----:B------:R-:W4:Y:S04]  /*0a50*/  LDG.E R9, desc[UR6][R4.64+0xc] ;  /* 0x00000c0604097981 */ /* 0x000f28000c1e1900 */
[----:B----4-:R4:W-:Y:S04]  /*0a60*/  STG.E desc[UR6][R2.64+-0x14], R9 ;  /* 0xffffec0902007986 */ /* 0x0109e8000c101906 */
[----:B0-----:R-:W5:Y:S04]  /*0a70*/  LDG.E R15, desc[UR6][R4.64+0x10] ;  /* 0x00001006040f7981 */ /* 0x001f68000c1e1900 */
[----:B-----5:R0:W-:Y:S04]  /*0a80*/  STG.E desc[UR6][R2.64+-0x10], R15 ;  /* 0xfffff00f02007986 */ /* 0x0201e8000c101906 */
[----:B------:R-:W5:Y:S04]  /*0a90*/  LDG.E R17, desc[UR6][R4.64+0x14] ;  /* 0x0000140604117981 */ /* 0x000f68000c1e1900 */
[----:B-----5:R5:W-:Y:S04]  /*0aa0*/  STG.E desc[UR6][R2.64+-0xc], R17 ;  /* 0xfffff41102007986 */ /* 0x020be8000c101906 */
[----:B-1----:R-:W3:Y:S01]  /*0ab0*/  LDG.E R11, desc[UR6][R4.64+0x18] ;  /* 0x00001806040b7981 */ /* 0x002ee2000c1e1900 */
[----:B--2---:R-:W-:-:S03]  /*0ac0*/  IMAD.WIDE R6, R0, 0x4, R4 ;  /* 0x0000000400067825 */ /* 0x004fc600078e0204 */
[----:B---3--:R1:W-:Y:S04]  /*0ad0*/  STG.E desc[UR6][R2.64+-0x8], R11 ;  /* 0xfffff80b02007986 */ /* 0x0083e8000c101906 */
[----:B------:R-:W2:Y:S04]  /*0ae0*/  LDG.E R19, desc[UR6][R4.64+0x1c] ;  /* 0x00001c0604137981 */ /* 0x000ea8000c1e1900 */
[----:B--2---:R-:W-:Y:S04]  /*0af0*/  STG.E desc[UR6][R2.64+-0x4], R19 ;  /* 0xfffffc1302007986 */ /* 0x004fe8000c101906 */
[----:B------:R-:W2:Y:S04]  /*0b00*/  LDG.E R13, desc[UR6][R6.64] ;  /* 0x00000006060d7981 */ /* 0x000ea8000c1e1900 */
[----:B--2---:R2:W-:Y:S04]  /*0b10*/  STG.E desc[UR6][R2.64], R13 ;  /* 0x0000000d02007986 */ /* 0x0045e8000c101906 */
[----:B----4-:R-:W3:Y:S04]  /*0b20*/  LDG.E R9, desc[UR6][R6.64+0x4] ;  /* 0x0000040606097981 */ /* 0x010ee8000c1e1900 */
[----:B---3--:R3:W-:Y:S04]  /*0b30*/  STG.E desc[UR6][R2.64+0x4], R9 ;  /* 0x0000040902007986 */ /* 0x0087e8000c101906 */
[----:B0-----:R-:W4:Y:S04]  /*0b40*/  LDG.E R15, desc[UR6][R6.64+0x8] ;  /* 0x00000806060f7981 */ /* 0x001f28000c1e1900 */
[----:B----4-:R-:W-:Y:S04]  /*0b50*/  STG.E desc[UR6][R2.64+0x8], R15 ;  /* 0x0000080f02007986 */ /* 0x010fe8000c101906 */
[----:B-----5:R-:W4:Y:S04]  /*0b60*/  LDG.E R17, desc[UR6][R6.64+0xc] ;  /* 0x00000c0606117981 */ /* 0x020f28000c1e1900 */
[----:B----4-:R-:W-:Y:S04]  /*0b70*/  STG.E desc[UR6][R2.64+0xc], R17 ;  /* 0x00000c1102007986 */ /* 0x010fe8000c101906 */
[----:B------:R-:W4:Y:S04]  /*0b80*/  LDG.E R5, desc[UR6][R6.64+0x10] ;  /* 0x0000100606057981 */ /* 0x000f28000c1e1900 */
[----:B----4-:R-:W-:Y:S04]  /*0b90*/  STG.E desc[UR6][R2.64+0x10], R5 ;  /* 0x0000100502007986 */ /* 0x010fe8000c101906 */
[----:B-1----:R-:W4:Y:S04]  /*0ba0*/  LDG.E R11, desc[UR6][R6.64+0x14] ;  /* 0x00001406060b7981 */ /* 0x002f28000c1e1900 */
[----:B----4-:R-:W-:Y:S04]  /*0bb0*/  STG.E desc[UR6][R2.64+0x14], R11 ;  /* 0x0000140b02007986 */ /* 0x010fe8000c101906 */
[----:B--2---:R-:W2:Y:S04]  /*0bc0*/  LDG.E R13, desc[UR6][R6.64+0x18] ;  /* 0x00001806060d7981 */ /* 0x004ea8000c1e1900 */
[----:B--2---:R-:W-:Y:S04]  /*0bd0*/  STG.E desc[UR6][R2.64+0x18], R13 ;  /* 0x0000180d02007986 */ /* 0x004fe8000c101906 */
[----:B---3--:R-:W2:Y:S04]  /*0be0*/  LDG.E R9, desc[UR6][R6.64+0x1c] ;  /* 0x00001c0606097981 */ /* 0x008ea8000c1e1900 */
[----:B--2---:R-:W-:Y:S01]  /*0bf0*/  STG.E desc[UR6][R2.64+0x1c], R9 ;  /* 0x00001c0902007986 */ /* 0x004fe2000c101906 */
[----:B------:R-:W-:Y:S05]  /*0c00*/  EXIT ;  /* 0x000000000000794d */ /* 0x000fea0003800000 */
.L_x_86:
        /* <DEDUP_REMOVED lines=15> */
.L_x_91:


//--------------------- .nv.shared.reserved.0     --------------------------
	.section	.nv.shared.reserved.0,"aw",@nobits
	.weak		__nv_reservedSMEM_offset_0_alias
	.size		__nv_reservedSMEM_offset_0_alias, 0, 64
	.other		__nv_reservedSMEM_offset_0_alias,@"STO_CUDA_RESERVED_SHARED STV_DEFAULT"
__nv_reservedSMEM_offset_0_alias:
	.zero		0
	.zero		64


//--------------------- .nv.constant0._Z24update_dictionary_kernelPfS_S_S_S_iii --------------------------
	.section	.nv.constant0._Z24update_dictionary_kernelPfS_S_S_S_iii,"a",@progbits
	.sectionflags	@""
	.align	4
.nv.constant0._Z24update_dictionary_kernelPfS_S_S_S_iii:
	.zero		948


//--------------------- .nv.constant0._Z10omp_kernelPfiS_iiiS_ --------------------------
	.section	.nv.constant0._Z10omp_kernelPfiS_iiiS_,"a",@progbits
	.sectionflags	@""
	.align	4
.nv.constant0._Z10omp_kernelPfiS_iiiS_:
	.zero		944


//--------------------- .nv.constant0._Z24reconstruct_image_kernelPfS_S_iii --------------------------
	.section	.nv.constant0._Z24reconstruct_image_kernelPfS_S_iii,"a",@progbits
	.sectionflags	@""
	.align	4
.nv.constant0._Z24reconstruct_image_kernelPfS_S_iii:
	.zero		932


//--------------------- .nv.constant0._Z22extract_patches_kernelPfS_iii --------------------------
	.section	.nv.constant0._Z22extract_patches_kernelPfS_iii,"a",@progbits
	.sectionflags	@""
	.align	4
.nv.constant0._Z22extract_patches_kernelPfS_iii:
	.zero		924


//--------------------- SYMBOLS --------------------------

	.type		.nv.reservedSmem.offset0,@object
	.size		.nv.reservedSmem.offset0,0x4
	.type		malloc,@function
	.type		free,@function
